	.target	sm_90a

	.elftype	@"ET_EXEC"


//--------------------- .note.nv.tkinfo           --------------------------
	.section	.note.nv.tkinfo,"",@"SHT_NOTE"
	.sectionflags	@"SHF_NOTE_NV_TKINFO"
	.tkinfo
        /*0018*/ 	.word	0x00000002
        /*0030*/ 	.string	""
        /*0030*/ 	.string	"ptxas"
        /*0030*/ 	.string	"Cuda compilation tools, release 13.0, V13.0.88"
        /*0030*/ 	.string	"Build cuda_13.0.r13.0/compiler.36424714_0"
        /*0030*/ 	.string	"-arch sm_90a -m 64 "



//--------------------- .note.nv.cuinfo           --------------------------
	.section	.note.nv.cuinfo,"",@"SHT_NOTE"
	.sectionflags	@"SHF_NOTE_NV_CUINFO"
        /*0018*/ 	.short	0x0002
        /*001a*/ 	.short	0x005a
        /*001c*/ 	.short	0x0082
	.zero		2


//--------------------- .nv.info                  --------------------------
	.section	.nv.info,"",@"SHT_CUDA_INFO"
	.align	4


	//----- nvinfo : EIATTR_REGCOUNT
	.align		4
        /*0000*/ 	.byte	0x04, 0x2f
        /*0002*/ 	.short	(.L_15 - .L_14)
	.align		4
.L_14:
        /*0004*/ 	.word	index@(_ZN7cutlass13device_kernelINS_4gemm6kernel13GemmUniversalIN4cute5tupleIJiiiiEEENS1_10collective13CollectiveMmaINS1_34MainloopSm90TmaGmmaWarpSpecializedILi7ENS5_IJNS4_1CILi1EEENSA_ILi8EEESB_EEENS1_32KernelTmaWarpSpecializedPingpongEEENS5_IJNSA_ILi64EEESG_SG_EEEfNS5_IJlSB_lEEEfSI_NS4_8TiledMMAINS4_8MMA_AtomIJNS4_4SM904GMMA29MMA_64x64x8_F32TF32TF32_SS_TNILNSM_7ScaleInE1ELSO_1EEEEEENS4_6LayoutINS5_IJSB_SB_SB_EEENS5_IJNSA_ILi0EEEST_ST_EEEEENS5_IJNS4_10UnderscoreESW_SW_EEEEENS4_23SM90_TMA_LOAD_MULTICASTENS4_14ComposedLayoutINS4_7SwizzleILi3ELi4ELi3EEENS4_18smem_ptr_flag_bitsILi32EEENSR_INS5_IJSC_NSA_ILi32EEEEEENS5_IJS15_SB_EEEEEEEvNS4_8identityENS4_13SM90_TMA_LOADES19_vS1A_EENS_8epilogue10collective6detail29Sm90TmaWarpSpecializedAdapterINS1E_15DefaultEpilogueIfSI_SI_NS1D_6thread17LinearCombinationIfLi1EffLNS1I_9ScaleType4KindE0ELNS_15FloatRoundStyleE2EfEENS1_15EpilogueDefaultEEEEEvvEEEEvNT_6ParamsE)
        /*0008*/ 	.word	0x000000a8


	//----- nvinfo : EIATTR_FRAME_SIZE
	.align		4
.L_15:
        /*000c*/ 	.byte	0x04, 0x11
        /*000e*/ 	.short	(.L_17 - .L_16)
	.align		4
.L_16:
        /*0010*/ 	.word	index@(_ZN7cutlass13device_kernelINS_4gemm6kernel13GemmUniversalIN4cute5tupleIJiiiiEEENS1_10collective13CollectiveMmaINS1_34MainloopSm90TmaGmmaWarpSpecializedILi7ENS5_IJNS4_1CILi1EEENSA_ILi8EEESB_EEENS1_32KernelTmaWarpSpecializedPingpongEEENS5_IJNSA_ILi64EEESG_SG_EEEfNS5_IJlSB_lEEEfSI_NS4_8TiledMMAINS4_8MMA_AtomIJNS4_4SM904GMMA29MMA_64x64x8_F32TF32TF32_SS_TNILNSM_7ScaleInE1ELSO_1EEEEEENS4_6LayoutINS5_IJSB_SB_SB_EEENS5_IJNSA_ILi0EEEST_ST_EEEEENS5_IJNS4_10UnderscoreESW_SW_EEEEENS4_23SM90_TMA_LOAD_MULTICASTENS4_14ComposedLayoutINS4_7SwizzleILi3ELi4ELi3EEENS4_18smem_ptr_flag_bitsILi32EEENSR_INS5_IJSC_NSA_ILi32EEEEEENS5_IJS15_SB_EEEEEEEvNS4_8identityENS4_13SM90_TMA_LOADES19_vS1A_EENS_8epilogue10collective6detail29Sm90TmaWarpSpecializedAdapterINS1E_15DefaultEpilogueIfSI_SI_NS1D_6thread17LinearCombinationIfLi1EffLNS1I_9ScaleType4KindE0ELNS_15FloatRoundStyleE2EfEENS1_15EpilogueDefaultEEEEEvvEEEEvNT_6ParamsE)
        /*0014*/ 	.word	0x00000008


	//----- nvinfo : EIATTR_MIN_STACK_SIZE
	.align		4
.L_17:
        /*0018*/ 	.byte	0x04, 0x12
        /*001a*/ 	.short	(.L_19 - .L_18)
	.align		4
.L_18:
        /*001c*/ 	.word	index@(_ZN7cutlass13device_kernelINS_4gemm6kernel13GemmUniversalIN4cute5tupleIJiiiiEEENS1_10collective13CollectiveMmaINS1_34MainloopSm90TmaGmmaWarpSpecializedILi7ENS5_IJNS4_1CILi1EEENSA_ILi8EEESB_EEENS1_32KernelTmaWarpSpecializedPingpongEEENS5_IJNSA_ILi64EEESG_SG_EEEfNS5_IJlSB_lEEEfSI_NS4_8TiledMMAINS4_8MMA_AtomIJNS4_4SM904GMMA29MMA_64x64x8_F32TF32TF32_SS_TNILNSM_7ScaleInE1ELSO_1EEEEEENS4_6LayoutINS5_IJSB_SB_SB_EEENS5_IJNSA_ILi0EEEST_ST_EEEEENS5_IJNS4_10UnderscoreESW_SW_EEEEENS4_23SM90_TMA_LOAD_MULTICASTENS4_14ComposedLayoutINS4_7SwizzleILi3ELi4ELi3EEENS4_18smem_ptr_flag_bitsILi32EEENSR_INS5_IJSC_NSA_ILi32EEEEEENS5_IJS15_SB_EEEEEEEvNS4_8identityENS4_13SM90_TMA_LOADES19_vS1A_EENS_8epilogue10collective6detail29Sm90TmaWarpSpecializedAdapterINS1E_15DefaultEpilogueIfSI_SI_NS1D_6thread17LinearCombinationIfLi1EffLNS1I_9ScaleType4KindE0ELNS_15FloatRoundStyleE2EfEENS1_15EpilogueDefaultEEEEEvvEEEEvNT_6ParamsE)
        /*0020*/ 	.word	0x00000008
.L_19:


//--------------------- .nv.compat                --------------------------
	.section	.nv.compat,"",@"SHT_CUDA_COMPAT_INFO"
	.align	4
        /*0000*/ 	.byte	0x02, 0x09, 0x01, 0x00, 0x02, 0x02, 0x04, 0x00, 0x02, 0x05, 0x05, 0x00, 0x03, 0x07, 0x01, 0x01
        /*0010*/ 	.byte	0x02, 0x03, 0x01, 0x00, 0x02, 0x06, 0x01, 0x00, 0x04, 0x0b, 0x08, 0x00, 0x00, 0x00, 0x00, 0x00
        /*0020*/ 	.byte	0x00, 0x00, 0x00, 0x00


//--------------------- .nv.info._ZN7cutlass13device_kernelINS_4gemm6kernel13GemmUniversalIN4cute5tupleIJiiiiEEENS1_10collective13CollectiveMmaINS1_34MainloopSm90TmaGmmaWarpSpecializedILi7ENS5_IJNS4_1CILi1EEENSA_ILi8EEESB_EEENS1_32KernelTmaWarpSpecializedPingpongEEENS5_IJNSA_ILi64EEESG_SG_EEEfNS5_IJlSB_lEEEfSI_NS4_8TiledMMAINS4_8MMA_AtomIJNS4_4SM904GMMA29MMA_64x64x8_F32TF32TF32_SS_TNILNSM_7ScaleInE1ELSO_1EEEEEENS4_6LayoutINS5_IJSB_SB_SB_EEENS5_IJNSA_ILi0EEEST_ST_EEEEENS5_IJNS4_10UnderscoreESW_SW_EEEEENS4_23SM90_TMA_LOAD_MULTICASTENS4_14ComposedLayoutINS4_7SwizzleILi3ELi4ELi3EEENS4_18smem_ptr_flag_bitsILi32EEENSR_INS5_IJSC_NSA_ILi32EEEEEENS5_IJS15_SB_EEEEEEEvNS4_8identityENS4_13SM90_TMA_LOADES19_vS1A_EENS_8epilogue10collective6detail29Sm90TmaWarpSpecializedAdapterINS1E_15DefaultEpilogueIfSI_SI_NS1D_6thread17LinearCombinationIfLi1EffLNS1I_9ScaleType4KindE0ELNS_15FloatRoundStyleE2EfEENS1_15EpilogueDefaultEEEEEvvEEEEvNT_6ParamsE --------------------------
	.section	.nv.info._ZN7cutlass13device_kernelINS_4gemm6kernel13GemmUniversalIN4cute5tupleIJiiiiEEENS1_10collective13CollectiveMmaINS1_34MainloopSm90TmaGmmaWarpSpecializedILi7ENS5_IJNS4_1CILi1EEENSA_ILi8EEESB_EEENS1_32KernelTmaWarpSpecializedPingpongEEENS5_IJNSA_ILi64EEESG_SG_EEEfNS5_IJlSB_lEEEfSI_NS4_8TiledMMAINS4_8MMA_AtomIJNS4_4SM904GMMA29MMA_64x64x8_F32TF32TF32_SS_TNILNSM_7ScaleInE1ELSO_1EEEEEENS4_6LayoutINS5_IJSB_SB_SB_EEENS5_IJNSA_ILi0EEEST_ST_EEEEENS5_IJNS4_10UnderscoreESW_SW_EEEEENS4_23SM90_TMA_LOAD_MULTICASTENS4_14ComposedLayoutINS4_7SwizzleILi3ELi4ELi3EEENS4_18smem_ptr_flag_bitsILi32EEENSR_INS5_IJSC_NSA_ILi32EEEEEENS5_IJS15_SB_EEEEEEEvNS4_8identityENS4_13SM90_TMA_LOADES19_vS1A_EENS_8epilogue10collective6detail29Sm90TmaWarpSpecializedAdapterINS1E_15DefaultEpilogueIfSI_SI_NS1D_6thread17LinearCombinationIfLi1EffLNS1I_9ScaleType4KindE0ELNS_15FloatRoundStyleE2EfEENS1_15EpilogueDefaultEEEEEvvEEEEvNT_6ParamsE,"",@"SHT_CUDA_INFO"
	.sectionflags	@""
	.align	4


	//----- nvinfo : EIATTR_CUDA_API_VERSION
	.align		4
        /*0000*/ 	.byte	0x04, 0x37
        /*0002*/ 	.short	(.L_21 - .L_20)
.L_20:
        /*0004*/ 	.word	0x00000082


	//----- nvinfo : EIATTR_KPARAM_INFO
	.align		4
.L_21:
        /*0008*/ 	.byte	0x04, 0x17
        /*000a*/ 	.short	(.L_23 - .L_22)
.L_22:
        /*000c*/ 	.word	0x00000000
        /*0010*/ 	.short	0x0000
        /*0012*/ 	.short	0x0070
        /*0014*/ 	.byte	0x00, 0xf0, 0x01, 0x10


	//----- nvinfo : EIATTR_SPARSE_MMA_MASK
	.align		4
.L_23:
        /*0018*/ 	.byte	0x03, 0x50
        /*001a*/ 	.short	0x0000


	//----- nvinfo : EIATTR_MAXREG_COUNT
	.align		4
        /*001c*/ 	.byte	0x03, 0x1b
        /*001e*/ 	.short	0x00a8


	//----- nvinfo : EIATTR_NUM_BARRIERS
	.align		4
        /*0020*/ 	.byte	0x02, 0x4c
        /*0022*/ 	.byte	0x01
	.zero		1


	//----- nvinfo : EIATTR_EXTERNS
	.align		4
        /*0024*/ 	.byte	0x04, 0x0f
        /*0026*/ 	.short	(.L_25 - .L_24)


	//   ....[0]....
	.align		4
.L_24:
        /*0028*/ 	.word	index@(__assertfail)


	//----- nvinfo : EIATTR_ANNOTATIONS
	.align		4
.L_25:
        /*002c*/ 	.byte	0x04, 0x55
        /*002e*/ 	.short	(.L_27 - .L_26)


	//   ....[0]....
.L_26:
        /*0030*/ 	.word	0x00000001
        /*0034*/ 	.byte	0xa0, 0x0d, 0x00, 0x00, 0x01, 0x00, 0x00, 0x00, 0x70, 0x14, 0x00, 0x00, 0x01, 0x00, 0x00, 0x00
        /*0044*/ 	.byte	0x30, 0x43, 0x00, 0x00, 0x01, 0x00, 0x00, 0x00, 0x40, 0x50, 0x00, 0x00


	//----- nvinfo : EIATTR_MERCURY_ISA_VERSION
	.align		4
.L_27:
        /*0050*/ 	.byte	0x03, 0x5f
        /*0052*/ 	.short	0x0101


	//----- nvinfo : EIATTR_INT_WARP_WIDE_INSTR_OFFSETS
	.align		4
        /*0054*/ 	.byte	0x04, 0x31
        /*0056*/ 	.short	(.L_29 - .L_28)


	//   ....[0]....
.L_28:
        /*0058*/ 	.word	0x00000560


	//   ....[1]....
        /*005c*/ 	.word	0x000005a0


	//   ....[2]....
        /*0060*/ 	.word	0x000006d0


	//   ....[3]....
        /*0064*/ 	.word	0x000006e0


	//   ....[4]....
        /*0068*/ 	.word	0x000006f0


	//   ....[5]....
        /*006c*/ 	.word	0x00000700


	//   ....[6]....
        /*0070*/ 	.word	0x000007c0


	//   ....[7]....
        /*0074*/ 	.word	0x00000800


	//----- nvinfo : EIATTR_COOP_GROUP_MASK_REGIDS
	.align		4
.L_29:
        /*0078*/ 	.byte	0x04, 0x29
        /*007a*/ 	.short	(.L_31 - .L_30)


	//   ....[0]....
.L_30:
        /*007c*/ 	.word	0xffffffff


	//   ....[1]....
        /*0080*/ 	.word	0xffffffff


	//   ....[2]....
        /*0084*/ 	.word	0xffffffff


	//   ....[3]....
        /*0088*/ 	.word	0xffffffff


	//   ....[4]....
        /*008c*/ 	.word	0xffffffff


	//   ....[5]....
        /*0090*/ 	.word	0xffffffff


	//   ....[6]....
        /*0094*/ 	.word	0xffffffff


	//----- nvinfo : EIATTR_COOP_GROUP_INSTR_OFFSETS
	.align		4
.L_31:
        /*0098*/ 	.byte	0x04, 0x28
        /*009a*/ 	.short	(.L_33 - .L_32)


	//   ....[0]....
.L_32:
        /*009c*/ 	.word	0x00000070


	//   ....[1]....
        /*00a0*/ 	.word	0x00000080


	//   ....[2]....
        /*00a4*/ 	.word	0x00000140


	//   ....[3]....
        /*00a8*/ 	.word	0x00000340


	//   ....[4]....
        /*00ac*/ 	.word	0x00000380


	//   ....[5]....
        /*00b0*/ 	.word	0x00000410


	//   ....[6]....
        /*00b4*/ 	.word	0x00000950


	//----- nvinfo : EIATTR_REG_RECONFIG
	.align		4
.L_33:
        /*00b8*/ 	.byte	0x01, 0x54
	.zero		2


	//----- nvinfo : EIATTR_SYSCALL_OFFSETS
	.align		4
        /*00bc*/ 	.byte	0x04, 0x46
        /*00be*/ 	.short	(.L_35 - .L_34)


	//   ....[0]....
.L_34:
        /*00c0*/ 	.word	0x00001960


	//----- nvinfo : EIATTR_MBARRIER_INSTR_OFFSETS
	.align		4
.L_35:
        /*00c4*/ 	.byte	0x04, 0x39
        /*00c6*/ 	.short	(.L_37 - .L_36)


	//   ....[0]....
.L_36:
        /*00c8*/ 	.word	0x00000250
        /*00cc*/ 	.word	0x000000ff
        /*00d0*/ 	.word	0x00000000
        /*00d4*/ 	.short	0x0100
        /*00d6*/ 	.byte	0x08
	.zero		1


	//   ....[1]....
        /*00d8*/ 	.word	0x00000260
        /*00dc*/ 	.word	0x000000ff
        /*00e0*/ 	.word	0x00000038
        /*00e4*/ 	.short	0x0100
        /*00e6*/ 	.byte	0x08
	.zero		1


	//   ....[2]....
        /*00e8*/ 	.word	0x00000270
        /*00ec*/ 	.word	0x000000ff
        /*00f0*/ 	.word	0x00000008
        /*00f4*/ 	.short	0x0100
        /*00f6*/ 	.byte	0x08
	.zero		1


	//   ....[3]....
        /*00f8*/ 	.word	0x00000280
        /*00fc*/ 	.word	0x000000ff
        /*0100*/ 	.word	0x00000040
        /*0104*/ 	.short	0x0100
        /*0106*/ 	.byte	0x08
	.zero		1


	//   ....[4]....
        /*0108*/ 	.word	0x00000290
        /*010c*/ 	.word	0x000000ff
        /*0110*/ 	.word	0x00000010
        /*0114*/ 	.short	0x0100
        /*0116*/ 	.byte	0x08
	.zero		1


	//   ....[5]....
        /*0118*/ 	.word	0x000002a0
        /*011c*/ 	.word	0x000000ff
        /*0120*/ 	.word	0x00000048
        /*0124*/ 	.short	0x0100
        /*0126*/ 	.byte	0x08
	.zero		1


	//   ....[6]....
        /*0128*/ 	.word	0x000002b0
        /*012c*/ 	.word	0x000000ff
        /*0130*/ 	.word	0x00000018
        /*0134*/ 	.short	0x0100
        /*0136*/ 	.byte	0x08
	.zero		1


	//   ....[7]....
        /*0138*/ 	.word	0x000002c0
        /*013c*/ 	.word	0x000000ff
        /*0140*/ 	.word	0x00000050
        /*0144*/ 	.short	0x0100
        /*0146*/ 	.byte	0x08
	.zero		1


	//   ....[8]....
        /*0148*/ 	.word	0x000002d0
        /*014c*/ 	.word	0x000000ff
        /*0150*/ 	.word	0x00000020
        /*0154*/ 	.short	0x0100
        /*0156*/ 	.byte	0x08
	.zero		1


	//   ....[9]....
        /*0158*/ 	.word	0x000002e0
        /*015c*/ 	.word	0x000000ff
        /*0160*/ 	.word	0x00000058
        /*0164*/ 	.short	0x0100
        /*0166*/ 	.byte	0x08
	.zero		1


	//   ....[10]....
        /*0168*/ 	.word	0x000002f0
        /*016c*/ 	.word	0x000000ff
        /*0170*/ 	.word	0x00000028
        /*0174*/ 	.short	0x0100
        /*0176*/ 	.byte	0x08
	.zero		1


	//   ....[11]....
        /*0178*/ 	.word	0x00000300
        /*017c*/ 	.word	0x000000ff
        /*0180*/ 	.word	0x00000060
        /*0184*/ 	.short	0x0100
        /*0186*/ 	.byte	0x08
	.zero		1


	//   ....[12]....
        /*0188*/ 	.word	0x00000310
        /*018c*/ 	.word	0x000000ff
        /*0190*/ 	.word	0x00000030
        /*0194*/ 	.short	0x0100
        /*0196*/ 	.byte	0x08
	.zero		1


	//   ....[13]....
        /*0198*/ 	.word	0x00000320
        /*019c*/ 	.word	0x000000ff
        /*01a0*/ 	.word	0x00000068
        /*01a4*/ 	.short	0x0100
        /*01a6*/ 	.byte	0x08
	.zero		1


	//   ....[14]....
        /*01a8*/ 	.word	0x00000830
        /*01ac*/ 	.word	0x000000ff
        /*01b0*/ 	.word	0x000000a0
        /*01b4*/ 	.short	0x0100
        /*01b6*/ 	.byte	0x08
	.zero		1


	//   ....[15]....
        /*01b8*/ 	.word	0x000008b0
        /*01bc*/ 	.word	0x000000ff
        /*01c0*/ 	.word	0x000000a8
        /*01c4*/ 	.short	0x0100
        /*01c6*/ 	.byte	0x08
	.zero		1


	//   ....[16]....
        /*01c8*/ 	.word	0x000008d0
        /*01cc*/ 	.word	0x000000ff
        /*01d0*/ 	.word	0x00000080
        /*01d4*/ 	.short	0x0100
        /*01d6*/ 	.byte	0x09
	.zero		1


	//   ....[17]....
        /*01d8*/ 	.word	0x000008e0
        /*01dc*/ 	.word	0x000000ff
        /*01e0*/ 	.word	0x00000088
        /*01e4*/ 	.short	0x0100
        /*01e6*/ 	.byte	0x09
	.zero		1


	//   ....[18]....
        /*01e8*/ 	.word	0x000008f0
        /*01ec*/ 	.word	0x000000ff
        /*01f0*/ 	.word	0x00000090
        /*01f4*/ 	.short	0x0100
        /*01f6*/ 	.byte	0x09
	.zero		1


	//   ....[19]....
        /*01f8*/ 	.word	0x00000900
        /*01fc*/ 	.word	0x000000ff
        /*0200*/ 	.word	0x00000098
        /*0204*/ 	.short	0x0100
        /*0206*/ 	.byte	0x09
	.zero		1


	//   ....[20]....
        /*0208*/ 	.word	0x00001820
        /*020c*/ 	.word	0x000000ff
        /*0210*/ 	.word	0xfffffff8
        /*0214*/ 	.short	0x010a
        /*0216*/ 	.byte	0x2b
	.zero		1


	//   ....[21]....
        /*0218*/ 	.word	0x000019e0
        /*021c*/ 	.word	0x00000003
        /*0220*/ 	.word	0x00000000
        /*0224*/ 	.short	0x010a
        /*0226*/ 	.byte	0x3f
	.zero		1


	//   ....[22]....
        /*0228*/ 	.word	0x00001a20
        /*022c*/ 	.word	0x00000003
        /*0230*/ 	.word	0x00000000
        /*0234*/ 	.short	0x010a
        /*0236*/ 	.byte	0x3f
	.zero		1


	//   ....[23]....
        /*0238*/ 	.word	0x00001ee0
        /*023c*/ 	.word	0x000000ff
        /*0240*/ 	.word	0x00000000
        /*0244*/ 	.short	0x010a
        /*0246*/ 	.byte	0x04
	.zero		1


	//   ....[24]....
        /*0248*/ 	.word	0x00001f20
        /*024c*/ 	.word	0x000000ff
        /*0250*/ 	.word	0x00000000
        /*0254*/ 	.short	0x010a
        /*0256*/ 	.byte	0x04
	.zero		1


	//   ....[25]....
        /*0258*/ 	.word	0x00002340
        /*025c*/ 	.word	0x00000005
        /*0260*/ 	.word	0x00000000
        /*0264*/ 	.short	0x0101
        /*0266*/ 	.byte	0x3f
	.zero		1


	//   ....[26]....
        /*0268*/ 	.word	0x00002450
        /*026c*/ 	.word	0x00000003
        /*0270*/ 	.word	0x00000000
        /*0274*/ 	.short	0x0101
        /*0276*/ 	.byte	0x30
	.zero		1


	//   ....[27]....
        /*0278*/ 	.word	0x00002580
        /*027c*/ 	.word	0x00000000
        /*0280*/ 	.word	0x00000000
        /*0284*/ 	.short	0x0101
        /*0286*/ 	.byte	0x3f
	.zero		1


	//   ....[28]....
        /*0288*/ 	.word	0x00002600
        /*028c*/ 	.word	0x000000ff
        /*0290*/ 	.word	0x00000008
        /*0294*/ 	.short	0x010a
        /*0296*/ 	.byte	0x2b
	.zero		1


	//   ....[29]....
        /*0298*/ 	.word	0x00004370
        /*029c*/ 	.word	0x00000000
        /*02a0*/ 	.word	0x00000000
        /*02a4*/ 	.short	0x0101
        /*02a6*/ 	.byte	0x30
	.zero		1


	//   ....[30]....
        /*02a8*/ 	.word	0x00004cc0
        /*02ac*/ 	.word	0x0000000e
        /*02b0*/ 	.word	0x00000038
        /*02b4*/ 	.short	0x010a
        /*02b6*/ 	.byte	0x3f
	.zero		1


	//   ....[31]....
        /*02b8*/ 	.word	0x000051e0
        /*02bc*/ 	.word	0x00000006
        /*02c0*/ 	.word	0x000000a8
        /*02c4*/ 	.short	0x0101
        /*02c6*/ 	.byte	0x3f
	.zero		1


	//   ....[32]....
        /*02c8*/ 	.word	0x000058b0
        /*02cc*/ 	.word	0x00000007
        /*02d0*/ 	.word	0x00000000
        /*02d4*/ 	.short	0x010a
        /*02d6*/ 	.byte	0x3f
	.zero		1


	//   ....[33]....
        /*02d8*/ 	.word	0x00005930
        /*02dc*/ 	.word	0x00000006
        /*02e0*/ 	.word	0x00000000
        /*02e4*/ 	.short	0x010a
        /*02e6*/ 	.byte	0x3f
	.zero		1


	//   ....[34]....
        /*02e8*/ 	.word	0x000059c0
        /*02ec*/ 	.word	0x00000007
        /*02f0*/ 	.word	0x00000000
        /*02f4*/ 	.short	0x010a
        /*02f6*/ 	.byte	0x3f
	.zero		1


	//   ....[35]....
        /*02f8*/ 	.word	0x00005a50
        /*02fc*/ 	.word	0x00000006
        /*0300*/ 	.word	0x00000000
        /*0304*/ 	.short	0x010a
        /*0306*/ 	.byte	0x3f
	.zero		1


	//   ....[36]....
        /*0308*/ 	.word	0x00005ae0
        /*030c*/ 	.word	0x00000007
        /*0310*/ 	.word	0x00000000
        /*0314*/ 	.short	0x010a
        /*0316*/ 	.byte	0x3f
	.zero		1


	//   ....[37]....
        /*0318*/ 	.word	0x00005b70
        /*031c*/ 	.word	0x00000006
        /*0320*/ 	.word	0x00000000
        /*0324*/ 	.short	0x010a
        /*0326*/ 	.byte	0x3f
	.zero		1


	//   ....[38]....
        /*0328*/ 	.word	0x00005c00
        /*032c*/ 	.word	0x00000005
        /*0330*/ 	.word	0x00000000
        /*0334*/ 	.short	0x010a
        /*0336*/ 	.byte	0x3f
	.zero		1


	//   ....[39]....
        /*0338*/ 	.word	0x00005c70
        /*033c*/ 	.word	0x00000003
        /*0340*/ 	.word	0xfffffff8
        /*0344*/ 	.short	0x010a
        /*0346*/ 	.byte	0x3f
	.zero		1


	//   ....[40]....
        /*0348*/ 	.word	0x00005cc0
        /*034c*/ 	.word	0x00000003
        /*0350*/ 	.word	0x00000000
        /*0354*/ 	.short	0x010a
        /*0356*/ 	.byte	0x3f
	.zero		1


	//   ....[41]....
        /*0358*/ 	.word	0x00005d20
        /*035c*/ 	.word	0x00000005
        /*0360*/ 	.word	0x00000000
        /*0364*/ 	.short	0x010a
        /*0366*/ 	.byte	0x3f
	.zero		1


	//   ....[42]....
        /*0368*/ 	.word	0x00005d80
        /*036c*/ 	.word	0x00000003
        /*0370*/ 	.word	0x00000008
        /*0374*/ 	.short	0x010a
        /*0376*/ 	.byte	0x3f
	.zero		1


	//   ....[43]....
        /*0378*/ 	.word	0x00005e50
        /*037c*/ 	.word	0x0000000e
        /*0380*/ 	.word	0x00000038
        /*0384*/ 	.short	0x010a
        /*0386*/ 	.byte	0x3f
	.zero		1


	//   ....[44]....
        /*0388*/ 	.word	0x00005f20
        /*038c*/ 	.word	0x00000007
        /*0390*/ 	.word	0x00000000
        /*0394*/ 	.short	0x010a
        /*0396*/ 	.byte	0x3f
	.zero		1


	//   ....[45]....
        /*0398*/ 	.word	0x00005f70
        /*039c*/ 	.word	0x00000006
        /*03a0*/ 	.word	0x00000000
        /*03a4*/ 	.short	0x010a
        /*03a6*/ 	.byte	0x3f
	.zero		1


	//   ....[46]....
        /*03a8*/ 	.word	0x00005fc0
        /*03ac*/ 	.word	0x00000007
        /*03b0*/ 	.word	0x00000000
        /*03b4*/ 	.short	0x010a
        /*03b6*/ 	.byte	0x3f
	.zero		1


	//   ....[47]....
        /*03b8*/ 	.word	0x00006010
        /*03bc*/ 	.word	0x00000006
        /*03c0*/ 	.word	0x00000000
        /*03c4*/ 	.short	0x010a
        /*03c6*/ 	.byte	0x3f
	.zero		1


	//   ....[48]....
        /*03c8*/ 	.word	0x00006060
        /*03cc*/ 	.word	0x00000007
        /*03d0*/ 	.word	0x00000000
        /*03d4*/ 	.short	0x010a
        /*03d6*/ 	.byte	0x3f
	.zero		1


	//   ....[49]....
        /*03d8*/ 	.word	0x000060b0
        /*03dc*/ 	.word	0x00000006
        /*03e0*/ 	.word	0x00000000
        /*03e4*/ 	.short	0x010a
        /*03e6*/ 	.byte	0x3f
	.zero		1


	//----- nvinfo : EIATTR_NUM_MBARRIERS
	.align		4
.L_37:
        /*03e8*/ 	.byte	0x03, 0x38
        /*03ea*/ 	.short	0x0014


	//----- nvinfo : EIATTR_EXIT_INSTR_OFFSETS
	.align		4
        /*03ec*/ 	.byte	0x04, 0x1c
        /*03ee*/ 	.short	(.L_39 - .L_38)


	//   ....[0]....
.L_38:
        /*03f0*/ 	.word	0x00001400


	//   ....[1]....
        /*03f4*/ 	.word	0x00001460


	//   ....[2]....
        /*03f8*/ 	.word	0x000049b0


	//   ....[3]....
        /*03fc*/ 	.word	0x000049e0


	//   ....[4]....
        /*0400*/ 	.word	0x00005c50


	//----- nvinfo : EIATTR_MAX_THREADS
	.align		4
.L_39:
        /*0404*/ 	.byte	0x04, 0x05
        /*0406*/ 	.short	(.L_41 - .L_40)
.L_40:
        /*0408*/ 	.word	0x00000180
        /*040c*/ 	.word	0x00000001
        /*0410*/ 	.word	0x00000001


	//----- nvinfo : EIATTR_CRS_STACK_SIZE
	.align		4
.L_41:
        /*0414*/ 	.byte	0x04, 0x1e
        /*0416*/ 	.short	(.L_43 - .L_42)
.L_42:
        /*0418*/ 	.word	0x00000000


	//----- nvinfo : EIATTR_CBANK_PARAM_SIZE
	.align		4
.L_43:
        /*041c*/ 	.byte	0x03, 0x19
        /*041e*/ 	.short	0x0470


	//----- nvinfo : EIATTR_PARAM_CBANK
	.align		4
        /*0420*/ 	.byte	0x04, 0x0a
        /*0422*/ 	.short	(.L_45 - .L_44)
	.align		4
.L_44:
        /*0424*/ 	.word	index@(.nv.constant0._ZN7cutlass13device_kernelINS_4gemm6kernel13GemmUniversalIN4cute5tupleIJiiiiEEENS1_10collective13CollectiveMmaINS1_34MainloopSm90TmaGmmaWarpSpecializedILi7ENS5_IJNS4_1CILi1EEENSA_ILi8EEESB_EEENS1_32KernelTmaWarpSpecializedPingpongEEENS5_IJNSA_ILi64EEESG_SG_EEEfNS5_IJlSB_lEEEfSI_NS4_8TiledMMAINS4_8MMA_AtomIJNS4_4SM904GMMA29MMA_64x64x8_F32TF32TF32_SS_TNILNSM_7ScaleInE1ELSO_1EEEEEENS4_6LayoutINS5_IJSB_SB_SB_EEENS5_IJNSA_ILi0EEEST_ST_EEEEENS5_IJNS4_10UnderscoreESW_SW_EEEEENS4_23SM90_TMA_LOAD_MULTICASTENS4_14ComposedLayoutINS4_7SwizzleILi3ELi4ELi3EEENS4_18smem_ptr_flag_bitsILi32EEENSR_INS5_IJSC_NSA_ILi32EEEEEENS5_IJS15_SB_EEEEEEEvNS4_8identityENS4_13SM90_TMA_LOADES19_vS1A_EENS_8epilogue10collective6detail29Sm90TmaWarpSpecializedAdapterINS1E_15DefaultEpilogueIfSI_SI_NS1D_6thread17LinearCombinationIfLi1EffLNS1I_9ScaleType4KindE0ELNS_15FloatRoundStyleE2EfEENS1_15EpilogueDefaultEEEEEvvEEEEvNT_6ParamsE)
        /*0428*/ 	.short	0x0210
        /*042a*/ 	.short	0x0470


	//----- nvinfo : EIATTR_SW_WAR
	.align		4
.L_45:
        /*042c*/ 	.byte	0x04, 0x36
        /*042e*/ 	.short	(.L_47 - .L_46)
.L_46:
        /*0430*/ 	.word	0x00000008
.L_47:


//--------------------- .nv.callgraph             --------------------------
	.section	.nv.callgraph,"",@"SHT_CUDA_CALLGRAPH"
	.align	4
	.sectionentsize	8
	.align		4
        /*0000*/ 	.word	0x00000000
	.align		4
        /*0004*/ 	.word	0xffffffff
	.align		4
        /*0008*/ 	.word	index@(_ZN7cutlass13device_kernelINS_4gemm6kernel13GemmUniversalIN4cute5tupleIJiiiiEEENS1_10collective13CollectiveMmaINS1_34MainloopSm90TmaGmmaWarpSpecializedILi7ENS5_IJNS4_1CILi1EEENSA_ILi8EEESB_EEENS1_32KernelTmaWarpSpecializedPingpongEEENS5_IJNSA_ILi64EEESG_SG_EEEfNS5_IJlSB_lEEEfSI_NS4_8TiledMMAINS4_8MMA_AtomIJNS4_4SM904GMMA29MMA_64x64x8_F32TF32TF32_SS_TNILNSM_7ScaleInE1ELSO_1EEEEEENS4_6LayoutINS5_IJSB_SB_SB_EEENS5_IJNSA_ILi0EEEST_ST_EEEEENS5_IJNS4_10UnderscoreESW_SW_EEEEENS4_23SM90_TMA_LOAD_MULTICASTENS4_14ComposedLayoutINS4_7SwizzleILi3ELi4ELi3EEENS4_18smem_ptr_flag_bitsILi32EEENSR_INS5_IJSC_NSA_ILi32EEEEEENS5_IJS15_SB_EEEEEEEvNS4_8identityENS4_13SM90_TMA_LOADES19_vS1A_EENS_8epilogue10collective6detail29Sm90TmaWarpSpecializedAdapterINS1E_15DefaultEpilogueIfSI_SI_NS1D_6thread17LinearCombinationIfLi1EffLNS1I_9ScaleType4KindE0ELNS_15FloatRoundStyleE2EfEENS1_15EpilogueDefaultEEEEEvvEEEEvNT_6ParamsE)
	.align		4
        /*000c*/ 	.word	index@(__assertfail)
	.align		4
        /*0010*/ 	.word	0x00000000
	.align		4
        /*0014*/ 	.word	0xfffffffe
	.align		4
        /*0018*/ 	.word	0x00000000
	.align		4
        /*001c*/ 	.word	0xfffffffd
	.align		4
        /*0020*/ 	.word	0x00000000
	.align		4
        /*0024*/ 	.word	0xfffffffc


//--------------------- .nv.constant4             --------------------------
	.section	.nv.constant4,"a",@progbits
	.align	8
	.align		8
.nv.constant4:
        /*0000*/ 	.dword	__assertfail
	.align		8
        /*0008*/ 	.dword	__unnamed_1
	.align		8
        /*0010*/ 	.dword	_ZN40_INTERNAL_bd74af4a_4_k_cu_4d6d7b0d_303964cuda3std3__45__cpo5beginE
	.align		8
        /*0018*/ 	.dword	_ZN40_INTERNAL_bd74af4a_4_k_cu_4d6d7b0d_303964cuda3std3__45__cpo3endE
	.align		8
        /*0020*/ 	.dword	_ZN40_INTERNAL_bd74af4a_4_k_cu_4d6d7b0d_303964cuda3std3__45__cpo6cbeginE
	.align		8
        /*0028*/ 	.dword	_ZN40_INTERNAL_bd74af4a_4_k_cu_4d6d7b0d_303964cuda3std3__45__cpo4cendE
	.align		8
        /*0030*/ 	.dword	_ZN40_INTERNAL_bd74af4a_4_k_cu_4d6d7b0d_303964cuda3std3__442_GLOBAL__N__bd74af4a_4_k_cu_4d6d7b0d_303966ignoreE
	.align		8
        /*0038*/ 	.dword	_ZN40_INTERNAL_bd74af4a_4_k_cu_4d6d7b0d_303964cuda3std3__419piecewise_constructE
	.align		8
        /*0040*/ 	.dword	_ZN40_INTERNAL_bd74af4a_4_k_cu_4d6d7b0d_303964cuda3std3__48in_placeE
	.align		8
        /*0048*/ 	.dword	_ZN40_INTERNAL_bd74af4a_4_k_cu_4d6d7b0d_303964cuda3std6ranges3__45__cpo4swapE
	.align		8
        /*0050*/ 	.dword	_ZN40_INTERNAL_bd74af4a_4_k_cu_4d6d7b0d_303964cuda3std6ranges3__45__cpo9iter_moveE
	.align		8
        /*0058*/ 	.dword	_ZN40_INTERNAL_bd74af4a_4_k_cu_4d6d7b0d_303964cute7productE
	.align		8
        /*0060*/ 	.dword	_ZN40_INTERNAL_bd74af4a_4_k_cu_4d6d7b0d_303964cute1_E
	.align		8
        /*0068*/ 	.dword	$str$22
	.align		8
        /*0070*/ 	.dword	$str$23


//--------------------- .text._ZN7cutlass13device_kernelINS_4gemm6kernel13GemmUniversalIN4cute5tupleIJiiiiEEENS1_10collective13CollectiveMmaINS1_34MainloopSm90TmaGmmaWarpSpecializedILi7ENS5_IJNS4_1CILi1EEENSA_ILi8EEESB_EEENS1_32KernelTmaWarpSpecializedPingpongEEENS5_IJNSA_ILi64EEESG_SG_EEEfNS5_IJlSB_lEEEfSI_NS4_8TiledMMAINS4_8MMA_AtomIJNS4_4SM904GMMA29MMA_64x64x8_F32TF32TF32_SS_TNILNSM_7ScaleInE1ELSO_1EEEEEENS4_6LayoutINS5_IJSB_SB_SB_EEENS5_IJNSA_ILi0EEEST_ST_EEEEENS5_IJNS4_10UnderscoreESW_SW_EEEEENS4_23SM90_TMA_LOAD_MULTICASTENS4_14ComposedLayoutINS4_7SwizzleILi3ELi4ELi3EEENS4_18smem_ptr_flag_bitsILi32EEENSR_INS5_IJSC_NSA_ILi32EEEEEENS5_IJS15_SB_EEEEEEEvNS4_8identityENS4_13SM90_TMA_LOADES19_vS1A_EENS_8epilogue10collective6detail29Sm90TmaWarpSpecializedAdapterINS1E_15DefaultEpilogueIfSI_SI_NS1D_6thread17LinearCombinationIfLi1EffLNS1I_9ScaleType4KindE0ELNS_15FloatRoundStyleE2EfEENS1_15EpilogueDefaultEEEEEvvEEEEvNT_6ParamsE --------------------------
	.section	.text._ZN7cutlass13device_kernelINS_4gemm6kernel13GemmUniversalIN4cute5tupleIJiiiiEEENS1_10collective13CollectiveMmaINS1_34MainloopSm90TmaGmmaWarpSpecializedILi7ENS5_IJNS4_1CILi1EEENSA_ILi8EEESB_EEENS1_32KernelTmaWarpSpecializedPingpongEEENS5_IJNSA_ILi64EEESG_SG_EEEfNS5_IJlSB_lEEEfSI_NS4_8TiledMMAINS4_8MMA_AtomIJNS4_4SM904GMMA29MMA_64x64x8_F32TF32TF32_SS_TNILNSM_7ScaleInE1ELSO_1EEEEEENS4_6LayoutINS5_IJSB_SB_SB_EEENS5_IJNSA_ILi0EEEST_ST_EEEEENS5_IJNS4_10UnderscoreESW_SW_EEEEENS4_23SM90_TMA_LOAD_MULTICASTENS4_14ComposedLayoutINS4_7SwizzleILi3ELi4ELi3EEENS4_18smem_ptr_flag_bitsILi32EEENSR_INS5_IJSC_NSA_ILi32EEEEEENS5_IJS15_SB_EEEEEEEvNS4_8identityENS4_13SM90_TMA_LOADES19_vS1A_EENS_8epilogue10collective6detail29Sm90TmaWarpSpecializedAdapterINS1E_15DefaultEpilogueIfSI_SI_NS1D_6thread17LinearCombinationIfLi1EffLNS1I_9ScaleType4KindE0ELNS_15FloatRoundStyleE2EfEENS1_15EpilogueDefaultEEEEEvvEEEEvNT_6ParamsE,"ax",@progbits
	.align	128
.text._ZN7cutlass13device_kernelINS_4gemm6kernel13GemmUniversalIN4cute5tupleIJiiiiEEENS1_10collective13CollectiveMmaINS1_34MainloopSm90TmaGmmaWarpSpecializedILi7ENS5_IJNS4_1CILi1EEENSA_ILi8EEESB_EEENS1_32KernelTmaWarpSpecializedPingpongEEENS5_IJNSA_ILi64EEESG_SG_EEEfNS5_IJlSB_lEEEfSI_NS4_8TiledMMAINS4_8MMA_AtomIJNS4_4SM904GMMA29MMA_64x64x8_F32TF32TF32_SS_TNILNSM_7ScaleInE1ELSO_1EEEEEENS4_6LayoutINS5_IJSB_SB_SB_EEENS5_IJNSA_ILi0EEEST_ST_EEEEENS5_IJNS4_10UnderscoreESW_SW_EEEEENS4_23SM90_TMA_LOAD_MULTICASTENS4_14ComposedLayoutINS4_7SwizzleILi3ELi4ELi3EEENS4_18smem_ptr_flag_bitsILi32EEENSR_INS5_IJSC_NSA_ILi32EEEEEENS5_IJS15_SB_EEEEEEEvNS4_8identityENS4_13SM90_TMA_LOADES19_vS1A_EENS_8epilogue10collective6detail29Sm90TmaWarpSpecializedAdapterINS1E_15DefaultEpilogueIfSI_SI_NS1D_6thread17LinearCombinationIfLi1EffLNS1I_9ScaleType4KindE0ELNS_15FloatRoundStyleE2EfEENS1_15EpilogueDefaultEEEEEvvEEEEvNT_6ParamsE:
        .type           _ZN7cutlass13device_kernelINS_4gemm6kernel13GemmUniversalIN4cute5tupleIJiiiiEEENS1_10collective13CollectiveMmaINS1_34MainloopSm90TmaGmmaWarpSpecializedILi7ENS5_IJNS4_1CILi1EEENSA_ILi8EEESB_EEENS1_32KernelTmaWarpSpecializedPingpongEEENS5_IJNSA_ILi64EEESG_SG_EEEfNS5_IJlSB_lEEEfSI_NS4_8TiledMMAINS4_8MMA_AtomIJNS4_4SM904GMMA29MMA_64x64x8_F32TF32TF32_SS_TNILNSM_7ScaleInE1ELSO_1EEEEEENS4_6LayoutINS5_IJSB_SB_SB_EEENS5_IJNSA_ILi0EEEST_ST_EEEEENS5_IJNS4_10UnderscoreESW_SW_EEEEENS4_23SM90_TMA_LOAD_MULTICASTENS4_14ComposedLayoutINS4_7SwizzleILi3ELi4ELi3EEENS4_18smem_ptr_flag_bitsILi32EEENSR_INS5_IJSC_NSA_ILi32EEEEEENS5_IJS15_SB_EEEEEEEvNS4_8identityENS4_13SM90_TMA_LOADES19_vS1A_EENS_8epilogue10collective6detail29Sm90TmaWarpSpecializedAdapterINS1E_15DefaultEpilogueIfSI_SI_NS1D_6thread17LinearCombinationIfLi1EffLNS1I_9ScaleType4KindE0ELNS_15FloatRoundStyleE2EfEENS1_15EpilogueDefaultEEEEEvvEEEEvNT_6ParamsE,@function
        .size           _ZN7cutlass13device_kernelINS_4gemm6kernel13GemmUniversalIN4cute5tupleIJiiiiEEENS1_10collective13CollectiveMmaINS1_34MainloopSm90TmaGmmaWarpSpecializedILi7ENS5_IJNS4_1CILi1EEENSA_ILi8EEESB_EEENS1_32KernelTmaWarpSpecializedPingpongEEENS5_IJNSA_ILi64EEESG_SG_EEEfNS5_IJlSB_lEEEfSI_NS4_8TiledMMAINS4_8MMA_AtomIJNS4_4SM904GMMA29MMA_64x64x8_F32TF32TF32_SS_TNILNSM_7ScaleInE1ELSO_1EEEEEENS4_6LayoutINS5_IJSB_SB_SB_EEENS5_IJNSA_ILi0EEEST_ST_EEEEENS5_IJNS4_10UnderscoreESW_SW_EEEEENS4_23SM90_TMA_LOAD_MULTICASTENS4_14ComposedLayoutINS4_7SwizzleILi3ELi4ELi3EEENS4_18smem_ptr_flag_bitsILi32EEENSR_INS5_IJSC_NSA_ILi32EEEEEENS5_IJS15_SB_EEEEEEEvNS4_8identityENS4_13SM90_TMA_LOADES19_vS1A_EENS_8epilogue10collective6detail29Sm90TmaWarpSpecializedAdapterINS1E_15DefaultEpilogueIfSI_SI_NS1D_6thread17LinearCombinationIfLi1EffLNS1I_9ScaleType4KindE0ELNS_15FloatRoundStyleE2EfEENS1_15EpilogueDefaultEEEEEvvEEEEvNT_6ParamsE,(.L_x_145 - _ZN7cutlass13device_kernelINS_4gemm6kernel13GemmUniversalIN4cute5tupleIJiiiiEEENS1_10collective13CollectiveMmaINS1_34MainloopSm90TmaGmmaWarpSpecializedILi7ENS5_IJNS4_1CILi1EEENSA_ILi8EEESB_EEENS1_32KernelTmaWarpSpecializedPingpongEEENS5_IJNSA_ILi64EEESG_SG_EEEfNS5_IJlSB_lEEEfSI_NS4_8TiledMMAINS4_8MMA_AtomIJNS4_4SM904GMMA29MMA_64x64x8_F32TF32TF32_SS_TNILNSM_7ScaleInE1ELSO_1EEEEEENS4_6LayoutINS5_IJSB_SB_SB_EEENS5_IJNSA_ILi0EEEST_ST_EEEEENS5_IJNS4_10UnderscoreESW_SW_EEEEENS4_23SM90_TMA_LOAD_MULTICASTENS4_14ComposedLayoutINS4_7SwizzleILi3ELi4ELi3EEENS4_18smem_ptr_flag_bitsILi32EEENSR_INS5_IJSC_NSA_ILi32EEEEEENS5_IJS15_SB_EEEEEEEvNS4_8identityENS4_13SM90_TMA_LOADES19_vS1A_EENS_8epilogue10collective6detail29Sm90TmaWarpSpecializedAdapterINS1E_15DefaultEpilogueIfSI_SI_NS1D_6thread17LinearCombinationIfLi1EffLNS1I_9ScaleType4KindE0ELNS_15FloatRoundStyleE2EfEENS1_15EpilogueDefaultEEEEEvvEEEEvNT_6ParamsE)
        .other          _ZN7cutlass13device_kernelINS_4gemm6kernel13GemmUniversalIN4cute5tupleIJiiiiEEENS1_10collective13CollectiveMmaINS1_34MainloopSm90TmaGmmaWarpSpecializedILi7ENS5_IJNS4_1CILi1EEENSA_ILi8EEESB_EEENS1_32KernelTmaWarpSpecializedPingpongEEENS5_IJNSA_ILi64EEESG_SG_EEEfNS5_IJlSB_lEEEfSI_NS4_8TiledMMAINS4_8MMA_AtomIJNS4_4SM904GMMA29MMA_64x64x8_F32TF32TF32_SS_TNILNSM_7ScaleInE1ELSO_1EEEEEENS4_6LayoutINS5_IJSB_SB_SB_EEENS5_IJNSA_ILi0EEEST_ST_EEEEENS5_IJNS4_10UnderscoreESW_SW_EEEEENS4_23SM90_TMA_LOAD_MULTICASTENS4_14ComposedLayoutINS4_7SwizzleILi3ELi4ELi3EEENS4_18smem_ptr_flag_bitsILi32EEENSR_INS5_IJSC_NSA_ILi32EEEEEENS5_IJS15_SB_EEEEEEEvNS4_8identityENS4_13SM90_TMA_LOADES19_vS1A_EENS_8epilogue10collective6detail29Sm90TmaWarpSpecializedAdapterINS1E_15DefaultEpilogueIfSI_SI_NS1D_6thread17LinearCombinationIfLi1EffLNS1I_9ScaleType4KindE0ELNS_15FloatRoundStyleE2EfEENS1_15EpilogueDefaultEEEEEvvEEEEvNT_6ParamsE,@"STO_CUDA_ENTRY STV_DEFAULT"
_ZN7cutlass13device_kernelINS_4gemm6kernel13GemmUniversalIN4cute5tupleIJiiiiEEENS1_10collective13CollectiveMmaINS1_34MainloopSm90TmaGmmaWarpSpecializedILi7ENS5_IJNS4_1CILi1EEENSA_ILi8EEESB_EEENS1_32KernelTmaWarpSpecializedPingpongEEENS5_IJNSA_ILi64EEESG_SG_EEEfNS5_IJlSB_lEEEfSI_NS4_8TiledMMAINS4_8MMA_AtomIJNS4_4SM904GMMA29MMA_64x64x8_F32TF32TF32_SS_TNILNSM_7ScaleInE1ELSO_1EEEEEENS4_6LayoutINS5_IJSB_SB_SB_EEENS5_IJNSA_ILi0EEEST_ST_EEEEENS5_IJNS4_10UnderscoreESW_SW_EEEEENS4_23SM90_TMA_LOAD_MULTICASTENS4_14ComposedLayoutINS4_7SwizzleILi3ELi4ELi3EEENS4_18smem_ptr_flag_bitsILi32EEENSR_INS5_IJSC_NSA_ILi32EEEEEENS5_IJS15_SB_EEEEEEEvNS4_8identityENS4_13SM90_TMA_LOADES19_vS1A_EENS_8epilogue10collective6detail29Sm90TmaWarpSpecializedAdapterINS1E_15DefaultEpilogueIfSI_SI_NS1D_6thread17LinearCombinationIfLi1EffLNS1I_9ScaleType4KindE0ELNS_15FloatRoundStyleE2EfEENS1_15EpilogueDefaultEEEEEvvEEEEvNT_6ParamsE:
[----:B------:R-:W0:Y:S02]  /*0000*/  LDC R1, c[0x0][0x28] ;  /* 0x00000a00ff017b82 */ /* 0x000e240000000800 */
[----:B0-----:R-:W-:Y:S01]  /*0010*/  VIADD R1, R1, 0xfffffff8 ;  /* 0xfffffff801017836 */ /* 0x001fe20000000000 */
[----:B------:R-:W0:Y:S01]  /*0020*/  S2R R4, SR_TID.X ;  /* 0x0000000000047919 */ /* 0x000e220000002100 */
[----:B------:R-:W-:Y:S01]  /*0030*/  ELECT P0, URZ, PT ;  /* 0x00000000003f782f */ /* 0x000fe20003800000 */
[----:B------:R-:W-:Y:S01]  /*0040*/  BSSY B0, `(.L_x_0) ;  /* 0x000000f000007945 */ /* 0x000fe20003800000 */
[--C-:B0-----:R-:W-:Y:S02]  /*0050*/  SHF.R.U32.HI R0, RZ, 0x5, R4.reuse ;  /* 0x00000005ff007819 */ /* 0x101fe40000011604 */
[----:B------:R-:W-:-:S03]  /*0060*/  SHF.R.U32.HI R7, RZ, 0x7, R4 ;  /* 0x00000007ff077819 */ /* 0x000fc60000011604 */
[----:B------:R-:W0:Y:S04]  /*0070*/  SHFL.IDX PT, R2, R0, RZ, 0x1f ;  /* 0x00001fff00027589 */ /* 0x000e2800000e0000 */
[----:B------:R1:W2:Y:S01]  /*0080*/  SHFL.IDX PT, R8, R7, RZ, 0x1f ;  /* 0x00001fff07087589 */ /* 0x0002a200000e0000 */
[----:B0-----:R-:W-:-:S13]  /*0090*/  ISETP.NE.OR P0, PT, R2, RZ, !P0 ;  /* 0x000000ff0200720c */ /* 0x001fda0004705670 */
[----:B-12---:R-:W-:Y:S05]  /*00a0*/  @P0 BRA `(.L_x_1) ;  /* 0x0000000000200947 */ /* 0x006fea0003800000 */
[----:B------:R-:W-:Y:S02]  /*00b0*/  ULDC.64 UR4, c[0x0][0x198] ;  /* 0x0000660000047ab9 */ /* 0x000fe40000000a00 */
[----:B------:R-:W-:Y:S02]  /*00c0*/  UIADD3 UR6, UP0, UR4, 0xf0, URZ ;  /* 0x000000f004067890 */ /* 0x000fe4000ff1e03f */
[----:B------:R-:W-:Y:S02]  /*00d0*/  UIADD3 UR4, UP1, UR4, 0x1f0, URZ ;  /* 0x000001f004047890 */ /* 0x000fe4000ff3e03f */
[----:B------:R-:W-:Y:S02]  /*00e0*/  UIADD3.X UR7, URZ, UR5, URZ, UP0, !UPT ;  /* 0x000000053f077290 */ /* 0x000fe400087fe43f */
[----:B------:R-:W-:-:S07]  /*00f0*/  UIADD3.X UR5, URZ, UR5, URZ, UP1, !UPT ;  /* 0x000000053f057290 */ /* 0x000fce0008ffe43f */
[----:B------:R0:W-:Y:S02]  /*0100*/  UTMACCTL.PF [UR6] ;  /* 0x00000000060079b9 */ /* 0x0001e40008040000 */
[----:B------:R0:W-:Y:S02]  /*0110*/  UTMACCTL.PF [UR4] ;  /* 0x00000000040079b9 */ /* 0x0001e40008040000 */
[----:B0-----:R-:W-:Y:S01]  /*0120*/  NOP ;  /* 0x0000000000007918 */ /* 0x001fe20000000000 */
.L_x_1:
[----:B------:R-:W-:Y:S05]  /*0130*/  BSYNC B0 ;  /* 0x0000000000007941 */ /* 0x000fea0003800000 */
.L_x_0:
[----:B------:R-:W0:Y:S01]  /*0140*/  SHFL.IDX PT, R9, R0, RZ, 0x1f ;  /* 0x00001fff00097589 */ /* 0x000e2200000e0000 */
[----:B------:R-:W-:Y:S02]  /*0150*/  SHF.R.S32.HI R3, RZ, 0x1f, R4 ;  /* 0x0000001fff037819 */ /* 0x000fe40000011404 */
[----:B0-----:R-:W-:-:S13]  /*0160*/  ISETP.NE.AND P0, PT, R9, RZ, PT ;  /* 0x000000ff0900720c */ /* 0x001fda0003f05270 */
[----:B------:R-:W-:Y:S05]  /*0170*/  @P0 BRA `(.L_x_2) ;  /* 0x0000000000700947 */ /* 0x000fea0003800000 */
[----:B------:R-:W0:Y:S01]  /*0180*/  S2UR UR8, SR_CgaCtaId ;  /* 0x00000000000879c3 */ /* 0x000e220000008800 */
[----:B------:R-:W-:Y:S01]  /*0190*/  UMOV UR4, 0x400 ;  /* 0x0000040000047882 */ /* 0x000fe20000000000 */
[----:B------:R-:W-:Y:S01]  /*01a0*/  UMOV UR5, 0x1 ;  /* 0x0000000100057882 */ /* 0x000fe20000000000 */
[----:B------:R-:W-:Y:S01]  /*01b0*/  UMOV UR6, 0x8 ;  /* 0x0000000800067882 */ /* 0x000fe20000000000 */
[----:B------:R-:W-:Y:S01]  /*01c0*/  ELECT P0, URZ, PT ;  /* 0x00000000003f782f */ /* 0x000fe20003800000 */
[----:B------:R-:W-:-:S04]  /*01d0*/  UIADD3 UR6, -UR6, 0x100000, URZ ;  /* 0x0010000006067890 */ /* 0x000fc8000fffe13f */
[----:B------:R-:W-:Y:S02]  /*01e0*/  USHF.L.U32 UR7, UR6, 0xb, URZ ;  /* 0x0000000b06077899 */ /* 0x000fe4000800063f */
[----:B------:R-:W-:Y:S02]  /*01f0*/  USHF.L.U32 UR6, UR6, 0x1, URZ ;  /* 0x0000000106067899 */ /* 0x000fe4000800063f */
[----:B0-----:R-:W-:Y:S02]  /*0200*/  ULEA UR8, UR8, UR4, 0x18 ;  /* 0x0000000408087291 */ /* 0x001fe4000f8ec03f */
[----:B------:R-:W-:-:S04]  /*0210*/  UIADD3 UR4, -UR5, 0x100000, URZ ;  /* 0x0010000005047890 */ /* 0x000fc8000fffe13f */
[----:B------:R-:W-:Y:S02]  /*0220*/  USHF.L.U32 UR5, UR4, 0xb, URZ ;  /* 0x0000000b04057899 */ /* 0x000fe4000800063f */
[----:B------:R-:W-:Y:S01]  /*0230*/  USHF.L.U32 UR4, UR4, 0x1, URZ ;  /* 0x0000000104047899 */ /* 0x000fe2000800063f */
[----:B------:R-:W0:Y:S11]  /*0240*/  FENCE.VIEW.ASYNC.S ;  /* 0x00000000000073c6 */ /* 0x000e360000000000 */
[----:B0-----:R0:W1:Y:S01]  /*0250*/  SYNCS.EXCH.64 URZ, [UR8], UR4 ;  /* 0x00000004083f75b2 */ /* 0x0010620008000100 */
[----:B------:R0:W2:Y:S01]  /*0260*/  SYNCS.EXCH.64 URZ, [UR8+0x38], UR6 ;  /* 0x00003806083f75b2 */ /* 0x0000a20008000100 */
[----:B------:R0:W3:Y:S01]  /*0270*/  SYNCS.EXCH.64 URZ, [UR8+0x8], UR4 ;  /* 0x00000804083f75b2 */ /* 0x0000e20008000100 */
[----:B------:R0:W4:Y:S01]  /*0280*/  SYNCS.EXCH.64 URZ, [UR8+0x40], UR6 ;  /* 0x00004006083f75b2 */ /* 0x0001220008000100 */
[----:B------:R0:W0:Y:S01]  /*0290*/  SYNCS.EXCH.64 URZ, [UR8+0x10], UR4 ;  /* 0x00001004083f75b2 */ /* 0x0000220008000100 */
        /* <DEDUP_REMOVED lines=9> */
[----:B------:R-:W-:Y:S01]  /*0330*/  NOP ;  /* 0x0000000000007918 */ /* 0x000fe20000000000 */
.L_x_2:
[----:B------:R-:W5:Y:S01]  /*0340*/  SHFL.IDX PT, R12, R0, RZ, 0x1f ;  /* 0x00001fff000c7589 */ /* 0x000f6200000e0000 */
[----:B------:R-:W-:Y:S01]  /*0350*/  LEA.HI R3, R3, R4, RZ, 0x7 ;  /* 0x0000000403037211 */ /* 0x000fe200078f38ff */
[----:B------:R-:W1:Y:S01]  /*0360*/  S2UR UR12, SR_CTAID.X ;  /* 0x00000000000c79c3 */ /* 0x000e620000002500 */
[----:B------:R-:W-:Y:S01]  /*0370*/  ELECT P0, URZ, PT ;  /* 0x00000000003f782f */ /* 0x000fe20003800000 */
[----:B------:R2:W3:Y:S01]  /*0380*/  SHFL.IDX PT, R11, R0, RZ, 0x1f ;  /* 0x00001fff000b7589 */ /* 0x0004e200000e0000 */
[----:B------:R-:W-:Y:S02]  /*0390*/  LOP3.LUT R3, R3, 0xffffff80, RZ, 0xc0, !PT ;  /* 0xffffff8003037812 */ /* 0x000fe400078ec0ff */
[----:B------:R-:W-:Y:S01]  /*03a0*/  ELECT P1, URZ, PT ;  /* 0x00000000003f782f */ /* 0x000fe20003820000 */
[----:B------:R-:W-:Y:S01]  /*03b0*/  NOP ;  /* 0x0000000000007918 */ /* 0x000fe20000000000 */
[----:B------:R-:W4:Y:S01]  /*03c0*/  S2R R6, SR_CTAID.Y ;  /* 0x0000000000067919 */ /* 0x000f220000002600 */
[----:B0-----:R-:W-:Y:S01]  /*03d0*/  ULDC UR4, c[0x0][0x150] ;  /* 0x0000540000047ab9 */ /* 0x001fe20000000800 */
[----:B------:R-:W-:Y:S01]  /*03e0*/  IMAD.IADD R5, R4, 0x1, -R3 ;  /* 0x0000000104057824 */ /* 0x000fe200078e0a03 */
[----:B------:R-:W0:Y:S01]  /*03f0*/  LDC R25, c[0x0][0x148] ;  /* 0x00005200ff197b82 */ /* 0x000e220000000800 */
[----:B--2---:R-:W-:Y:S01]  /*0400*/  SHF.R.S32.HI R0, RZ, 0x1f, R9 ;  /* 0x0000001fff007819 */ /* 0x004fe20000011409 */
[----:B------:R-:W2:Y:S01]  /*0410*/  SHFL.IDX PT, R15, R7, RZ, 0x1f ;  /* 0x00001fff070f7589 */ /* 0x000ea200000e0000 */
[----:B------:R-:W-:Y:S01]  /*0420*/  UMOV UR11, 0x80 ;  /* 0x00000080000b7882 */ /* 0x000fe20000000000 */
[----:B------:R-:W-:Y:S01]  /*0430*/  SHF.R.S32.HI R20, RZ, 0x1f, R5 ;  /* 0x0000001fff147819 */ /* 0x000fe20000011405 */
[----:B------:R-:W-:Y:S01]  /*0440*/  NOP ;  /* 0x0000000000007918 */ /* 0x000fe20000000000 */
[----:B------:R-:W-:Y:S01]  /*0450*/  LEA.HI R0, R0, R9, RZ, 0x2 ;  /* 0x0000000900007211 */ /* 0x000fe200078f10ff */
[----:B------:R-:W-:Y:S01]  /*0460*/  VIADD R35, R8, 0xffffffff ;  /* 0xffffffff08237836 */ /* 0x000fe20000000000 */
[----:B------:R-:W-:Y:S01]  /*0470*/  LEA.HI R3, R20, R5, RZ, 0x3 ;  /* 0x0000000514037211 */ /* 0x000fe200078f18ff */
[----:B------:R-:W2:Y:S01]  /*0480*/  LDC R13, c[0x0][0x140] ;  /* 0x00005000ff0d7b82 */ /* 0x000ea20000000800 */
[----:B------:R-:W-:-:S02]  /*0490*/  LOP3.LUT R0, R0, 0x3ffffffc, RZ, 0xc0, !PT ;  /* 0x3ffffffc00007812 */ /* 0x000fc400078ec0ff */
[--C-:B------:R-:W-:Y:S02]  /*04a0*/  SHF.R.S32.HI R10, RZ, 0x3, R3.reuse ;  /* 0x00000003ff0a7819 */ /* 0x100fe40000011403 */
[----:B------:R-:W-:Y:S01]  /*04b0*/  SHF.R.S32.HI R3, RZ, 0x1f, R3 ;  /* 0x0000001fff037819 */ /* 0x000fe20000011403 */
[----:B------:R-:W-:Y:S01]  /*04c0*/  IMAD.IADD R0, R9, 0x1, -R0 ;  /* 0x0000000109007824 */ /* 0x000fe200078e0a00 */
[----:B-----5:R-:W-:Y:S02]  /*04d0*/  ISETP.NE.OR P0, PT, R12, RZ, !P0 ;  /* 0x000000ff0c00720c */ /* 0x020fe40004705670 */
[----:B------:R-:W-:Y:S01]  /*04e0*/  LEA.HI R3, R3, R10, RZ, 0x2 ;  /* 0x0000000a03037211 */ /* 0x000fe200078f10ff */
[----:B------:R-:W5:Y:S01]  /*04f0*/  LDC R12, c[0x0][0x144] ;  /* 0x00005100ff0c7b82 */ /* 0x000f620000000800 */
[----:B---3--:R-:W-:Y:S02]  /*0500*/  ISETP.NE.OR P1, PT, R11, RZ, !P1 ;  /* 0x000000ff0b00720c */ /* 0x008fe40004f25670 */
[----:B------:R-:W-:-:S02]  /*0510*/  LOP3.LUT R11, R3, 0xfffffffc, RZ, 0xc0, !PT ;  /* 0xfffffffc030b7812 */ /* 0x000fc400078ec0ff */
[----:B------:R-:W-:Y:S02]  /*0520*/  SHF.R.S32.HI R3, RZ, 0x1f, R2 ;  /* 0x0000001fff037819 */ /* 0x000fe40000011402 */
[----:B------:R-:W-:Y:S01]  /*0530*/  ISETP.GE.U32.AND P5, PT, R35, 0x2, PT ;  /* 0x000000022300780c */ /* 0x000fe20003fa6070 */
[----:B------:R-:W-:Y:S01]  /*0540*/  IMAD.IADD R11, R10, 0x1, -R11 ;  /* 0x000000010a0b7824 */ /* 0x000fe200078e0a0b */
[----:B-1----:R-:W-:Y:S01]  /*0550*/  I2FP.F32.U32 R10, UR12 ;  /* 0x0000000c000a7c45 */ /* 0x002fe20008201000 */
[----:B------:R-:W-:Y:S01]  /*0560*/  VOTEU.ALL UP0, P0 ;  /* 0x00000000003f7886 */ /* 0x000fe20000000000 */
[----:B----4-:R-:W-:Y:S01]  /*0570*/  I2FP.F32.U32 R9, R6 ;  /* 0x0000000600097245 */ /* 0x010fe20000201000 */
[----:B------:R-:W-:Y:S01]  /*0580*/  IMAD R0, R0, 0x4, R11 ;  /* 0x0000000400007824 */ /* 0x000fe200078e020b */
[----:B------:R-:W-:Y:S01]  /*0590*/  LEA.HI R3, R3, R2, RZ, 0x2 ;  /* 0x0000000203037211 */ /* 0x000fe200078f10ff */
[----:B------:R-:W-:Y:S01]  /*05a0*/  VOTEU.ALL UP1, P1 ;  /* 0x00000000003f7886 */ /* 0x000fe20000820000 */
[----:B------:R-:W-:Y:S01]  /*05b0*/  FMUL R10, R10, UR4 ;  /* 0x000000040a0a7c20 */ /* 0x000fe20008400000 */
[----:B------:R-:W1:Y:S01]  /*05c0*/  @!UP0 S2UR UR7, SR_CgaCtaId ;  /* 0x00000000000789c3 */ /* 0x000e620000008800 */
[----:B------:R-:W-:Y:S01]  /*05d0*/  ULDC UR4, c[0x0][0x154] ;  /* 0x0000550000047ab9 */ /* 0x000fe20000000800 */
[----:B------:R-:W-:Y:S01]  /*05e0*/  LOP3.LUT R3, R3, 0xfffffffc, RZ, 0xc0, !PT ;  /* 0xfffffffc03037812 */ /* 0x000fe200078ec0ff */
[----:B------:R-:W-:Y:S01]  /*05f0*/  FMUL R9, R9, UR4 ;  /* 0x0000000409097c20 */ /* 0x000fe20008400000 */
[----:B------:R-:W-:Y:S01]  /*0600*/  UMOV UR4, 0x20 ;  /* 0x0000002000047882 */ /* 0x000fe20000000000 */
[----:B------:R-:W3:Y:S01]  /*0610*/  F2I.U32.TRUNC.NTZ R10, R10 ;  /* 0x0000000a000a7305 */ /* 0x000ee2000020f000 */
[----:B------:R-:W-:Y:S01]  /*0620*/  @!UP0 UMOV UR6, 0x400 ;  /* 0x0000040000068882 */ /* 0x000fe20000000000 */
[----:B------:R-:W-:Y:S01]  /*0630*/  IMAD.IADD R14, R2, 0x1, -R3 ;  /* 0x00000001020e7824 */ /* 0x000fe200078e0a03 */
[----:B------:R-:W4:Y:S01]  /*0640*/  @!UP1 S2UR UR10, SR_CgaCtaId ;  /* 0x00000000000a99c3 */ /* 0x000f220000008800 */
[----:B------:R-:W-:Y:S01]  /*0650*/  IMAD.SHL.U32 R3, R0, 0x4, RZ ;  /* 0x0000000400037824 */ /* 0x000fe200078e00ff */
[----:B------:R-:W-:-:S04]  /*0660*/  @!UP0 UIADD3 UR4, -UR4, 0x100000, URZ ;  /* 0x0010000004048890 */ /* 0x000fc8000fffe13f */
[----:B------:R-:W-:Y:S02]  /*0670*/  @!UP0 USHF.L.U32 UR5, UR4, 0xb, URZ ;  /* 0x0000000b04058899 */ /* 0x000fe4000800063f */
[----:B------:R-:W-:Y:S01]  /*0680*/  @!UP0 USHF.L.U32 UR4, UR4, 0x1, URZ ;  /* 0x0000000104048899 */ /* 0x000fe2000800063f */
[----:B--2---:R-:W-:Y:S01]  /*0690*/  ISETP.EQ.U32.AND P3, PT, R13, 0x1, PT ;  /* 0x000000010d00780c */ /* 0x004fe20003f62070 */
[----:B------:R-:W-:Y:S01]  /*06a0*/  @!UP1 UMOV UR9, 0x400 ;  /* 0x0000040000099882 */ /* 0x000fe20000000000 */
[----:B------:R-:W2:Y:S01]  /*06b0*/  F2I.U32.TRUNC.NTZ R9, R9 ;  /* 0x0000000900097305 */ /* 0x000ea2000020f000 */
[----:B------:R-:W-:Y:S01]  /*06c0*/  LOP3.LUT R56, R0, 0xc, R3, 0x78, !PT ;  /* 0x0000000c00387812 */ /* 0x000fe200078e7803 */
[----:B------:R-:W-:Y:S01]  /*06d0*/  VOTEU.ALL UP2, P1 ;  /* 0x00000000003f7886 */ /* 0x000fe20000840000 */
[----:B------:R-:W-:Y:S01]  /*06e0*/  VOTEU.ALL UP3, P1 ;  /* 0x00000000003f7886 */ /* 0x000fe20000860000 */
[----:B------:R-:W-:Y:S01]  /*06f0*/  VOTEU.ALL UP4, P1 ;  /* 0x00000000003f7886 */ /* 0x000fe20000880000 */
[----:B------:R-:W-:Y:S01]  /*0700*/  VOTEU.ALL UP5, P1 ;  /* 0x00000000003f7886 */ /* 0x000fe200008a0000 */
[----:B------:R-:W-:Y:S01]  /*0710*/  ISETP.NE.AND P1, PT, R14, 0x3, PT ;  /* 0x000000030e00780c */ /* 0x000fe20003f25270 */
[----:B---3--:R-:W-:Y:S01]  /*0720*/  IMAD.MOV R21, RZ, RZ, -R10 ;  /* 0x000000ffff157224 */ /* 0x008fe200078e0a0a */
[----:B------:R-:W-:-:S02]  /*0730*/  R2UR UR43, R15 ;  /* 0x000000000f2b72ca */ /* 0x000fc400000e0000 */
[----:B------:R-:W-:Y:S01]  /*0740*/  ISETP.EQ.OR P1, PT, R14, RZ, !P1 ;  /* 0x000000ff0e00720c */ /* 0x000fe20004f22670 */
[----:B-1----:R-:W-:Y:S01]  /*0750*/  @!UP0 ULEA UR8, UR7, UR6, 0x18 ;  /* 0x0000000607088291 */ /* 0x002fe2000f8ec03f */
[----:B-----5:R-:W-:Y:S01]  /*0760*/  IMAD R21, R12, R21, UR12 ;  /* 0x0000000c0c157e24 */ /* 0x020fe2000f8e0215 */
[----:B------:R-:W-:-:S04]  /*0770*/  @!UP1 UIADD3 UR6, -UR11, 0x100000, URZ ;  /* 0x001000000b069890 */ /* 0x000fc8000fffe13f */
[----:B------:R-:W-:Y:S02]  /*0780*/  @!UP1 USHF.L.U32 UR7, UR6, 0xb, URZ ;  /* 0x0000000b06079899 */ /* 0x000fe4000800063f */
[----:B------:R-:W-:Y:S01]  /*0790*/  @!UP1 USHF.L.U32 UR6, UR6, 0x1, URZ ;  /* 0x0000000106069899 */ /* 0x000fe2000800063f */
[C---:B------:R-:W-:Y:S01]  /*07a0*/  ISETP.EQ.AND P1, PT, R8.reuse, RZ, P1 ;  /* 0x000000ff0800720c */ /* 0x040fe20000f22270 */
[----:B--2---:R-:W-:Y:S01]  /*07b0*/  IMAD.MOV R24, RZ, RZ, -R9 ;  /* 0x000000ffff187224 */ /* 0x004fe200078e0a09 */
[----:B------:R-:W-:Y:S01]  /*07c0*/  VOTEU.ALL UP0, P0 ;  /* 0x00000000003f7886 */ /* 0x000fe20000000000 */
[----:B------:R-:W-:Y:S01]  /*07d0*/  ISETP.NE.AND P2, PT, R8, RZ, PT ;  /* 0x000000ff0800720c */ /* 0x000fe20003f45270 */
[----:B----4-:R-:W-:Y:S01]  /*07e0*/  @!UP1 ULEA UR9, UR10, UR9, 0x18 ;  /* 0x000000090a099291 */ /* 0x010fe2000f8ec03f */
[----:B0-----:R-:W-:Y:S01]  /*07f0*/  IMAD R3, R25, R24, R6 ;  /* 0x0000001819037224 */ /* 0x001fe200078e0206 */
[----:B------:R-:W-:Y:S01]  /*0800*/  VOTEU.ALL UP1, P0 ;  /* 0x00000000003f7886 */ /* 0x000fe20000020000 */
[----:B------:R-:W-:Y:S01]  /*0810*/  LOP3.LUT P0, RZ, R5, 0x7, RZ, 0xc0, !PT ;  /* 0x0000000705ff7812 */ /* 0x000fe2000780c0ff */
[----:B------:R-:W0:Y:S02]  /*0820*/  FENCE.VIEW.ASYNC.S ;  /* 0x00000000000073c6 */ /* 0x000e240000000000 */
[----:B0-----:R0:W1:Y:S01]  /*0830*/  @!UP0 SYNCS.EXCH.64 URZ, [UR8+0xa0], UR4 ;  /* 0x0000a004083f85b2 */ /* 0x0010620008000100 */
[----:B------:R-:W-:-:S02]  /*0840*/  SEL R23, RZ, 0x1, !P1 ;  /* 0x00000001ff177807 */ /* 0x000fc40004800000 */
[----:B------:R-:W-:Y:S02]  /*0850*/  ISETP.NE.AND P4, PT, R3, R56, PT ;  /* 0x000000380300720c */ /* 0x000fe40003f85270 */
[----:B------:R-:W-:Y:S02]  /*0860*/  ISETP.LT.U32.AND P0, PT, R56, 0x8, !P0 ;  /* 0x000000083800780c */ /* 0x000fe40004701070 */
[----:B------:R-:W-:Y:S02]  /*0870*/  ISETP.EQ.OR P4, PT, R21, RZ, !P4 ;  /* 0x000000ff1500720c */ /* 0x000fe40006782670 */
[----:B------:R-:W-:Y:S02]  /*0880*/  SEL R23, R23, 0x2, P5 ;  /* 0x0000000217177807 */ /* 0x000fe40002800000 */
[----:B------:R-:W-:-:S04]  /*0890*/  PLOP3.LUT P0, PT, P0, P4, PT, 0x80, 0x0 ;  /* 0x000000000000781c */ /* 0x000fc80000709070 */
[----:B------:R-:W-:Y:S01]  /*08a0*/  P2R R71, PR, RZ, 0x1 ;  /* 0x00000001ff477803 */ /* 0x000fe20000000000 */
[----:B------:R0:W2:Y:S01]  /*08b0*/  @!UP1 SYNCS.EXCH.64 URZ, [UR8+0xa8], UR4 ;  /* 0x0000a804083f95b2 */ /* 0x0000a20008000100 */
[----:B------:R-:W-:Y:S01]  /*08c0*/  NOP ;  /* 0x0000000000007918 */ /* 0x000fe20000000000 */
[----:B------:R0:W3:Y:S01]  /*08d0*/  @!UP2 SYNCS.EXCH.64 URZ, [UR9+0x80], UR6 ;  /* 0x00008006093fa5b2 */ /* 0x0000e20008000100 */
[----:B------:R0:W4:Y:S01]  /*08e0*/  @!UP3 SYNCS.EXCH.64 URZ, [UR9+0x88], UR6 ;  /* 0x00008806093fb5b2 */ /* 0x0001220008000100 */
[----:B------:R0:W0:Y:S01]  /*08f0*/  @!UP4 SYNCS.EXCH.64 URZ, [UR9+0x90], UR6 ;  /* 0x00009006093fc5b2 */ /* 0x0000220008000100 */
[----:B------:R0:W0:Y:S01]  /*0900*/  @!UP5 SYNCS.EXCH.64 URZ, [UR9+0x98], UR6 ;  /* 0x00009806093fd5b2 */ /* 0x0000220008000100 */
[----:B------:R-:W-:Y:S01]  /*0910*/  NOP ;  /* 0x0000000000007918 */ /* 0x000fe20000000000 */
[----:B------:R-:W-:Y:S05]  /*0920*/  @!P3 BRA `(.L_x_3) ;  /* 0x000000000008b947 */ /* 0x000fea0003800000 */
[----:B01234-:R-:W-:Y:S01]  /*0930*/  UCGABAR_ARV ;  /* 0x00000000000079c7 */ /* 0x01ffe20008000000 */
[----:B------:R-:W-:Y:S05]  /*0940*/  BRA `(.L_x_4) ;  /* 0x0000000000047947 */ /* 0x000fea0003800000 */
.L_x_3:
[----:B01234-:R-:W-:Y:S01]  /*0950*/  NOP ;  /* 0x0000000000007918 */ /* 0x01ffe20000000000 */
.L_x_4:
[----:B------:R-:W-:Y:S01]  /*0960*/  ULDC.64 UR4, c[0x0][0x598] ;  /* 0x0001660000047ab9 */ /* 0x000fe20000000a00 */
[----:B------:R-:W-:Y:S01]  /*0970*/  ULDC.64 UR36, c[0x0][0x208] ;  /* 0x0000820000247ab9 */ /* 0x000fe20000000a00 */
[----:B------:R-:W-:-:S04]  /*0980*/  ISETP.NE.U32.AND P0, PT, RZ, UR4, PT ;  /* 0x00000004ff007c0c */ /* 0x000fc8000bf05070 */
[----:B------:R-:W-:-:S13]  /*0990*/  ISETP.NE.AND.EX P0, PT, RZ, UR5, PT, P0 ;  /* 0x00000005ff007c0c */ /* 0x000fda000bf05300 */
[----:B------:R-:W-:Y:S05]  /*09a0*/  @!P0 BRA `(.L_x_5) ;  /* 0x00000000001c8947 */ /* 0x000fea0003800000 */
[----:B------:R-:W0:Y:S02]  /*09b0*/  LDC.64 R2, c[0x0][0x598] ;  /* 0x00016600ff027b82 */ /* 0x000e240000000a00 */
[----:B0-----:R-:W2:Y:S02]  /*09c0*/  LDG.E.64 R2, desc[UR36][R2.64] ;  /* 0x0000002402027981 */ /* 0x001ea4000c1e1b00 */
[----:B--2---:R-:W-:-:S04]  /*09d0*/  ISETP.NE.U32.AND P0, PT, R2, RZ, PT ;  /* 0x000000ff0200720c */ /* 0x004fc80003f05070 */
[----:B------:R-:W-:-:S13]  /*09e0*/  ISETP.NE.AND.EX P0, PT, R3, RZ, PT, P0 ;  /* 0x000000ff0300720c */ /* 0x000fda0003f05300 */
[----:B------:R-:W-:Y:S05]  /*09f0*/  @!P0 BRA `(.L_x_5) ;  /* 0x0000000000088947 */ /* 0x000fea0003800000 */
[----:B------:R0:W5:Y:S01]  /*0a00*/  LD.E R57, desc[UR36][R2.64] ;  /* 0x0000002402397980 */ /* 0x000162000c101900 */
[----:B------:R-:W-:Y:S05]  /*0a10*/  BRA `(.L_x_6) ;  /* 0x0000000000247947 */ /* 0x000fea0003800000 */
.L_x_5:
[----:B------:R-:W-:Y:S02]  /*0a20*/  ULDC.64 UR4, c[0x0][0x588] ;  /* 0x0001620000047ab9 */ /* 0x000fe40000000a00 */
[----:B------:R-:W-:-:S04]  /*0a30*/  ISETP.NE.U32.AND P0, PT, RZ, UR4, PT ;  /* 0x00000004ff007c0c */ /* 0x000fc8000bf05070 */
[----:B------:R-:W-:-:S13]  /*0a40*/  ISETP.NE.AND.EX P0, PT, RZ, UR5, PT, P0 ;  /* 0x00000005ff007c0c */ /* 0x000fda000bf05300 */
[----:B------:R-:W-:Y:S05]  /*0a50*/  @!P0 BRA `(.L_x_7) ;  /* 0x00000000000c8947 */ /* 0x000fea0003800000 */
[----:B------:R-:W0:Y:S02]  /*0a60*/  LDC.64 R2, c[0x0][0x588] ;  /* 0x00016200ff027b82 */ /* 0x000e240000000a00 */
[----:B0-----:R1:W5:Y:S01]  /*0a70*/  LDG.E R57, desc[UR36][R2.64] ;  /* 0x0000002402397981 */ /* 0x001362000c1e1900 */
[----:B------:R-:W-:Y:S05]  /*0a80*/  BRA `(.L_x_6) ;  /* 0x0000000000087947 */ /* 0x000fea0003800000 */
.L_x_7:
[----:B------:R-:W-:Y:S02]  /*0a90*/  ULDC UR4, c[0x0][0x580] ;  /* 0x0001600000047ab9 */ /* 0x000fe40000000800 */
[----:B------:R-:W-:-:S07]  /*0aa0*/  IMAD.U32 R57, RZ, RZ, UR4 ;  /* 0x00000004ff397e24 */ /* 0x000fce000f8e00ff */
.L_x_6:
[----:B------:R-:W-:Y:S02]  /*0ab0*/  ULDC.64 UR4, c[0x0][0x5a0] ;  /* 0x0001680000047ab9 */ /* 0x000fe40000000a00 */
[----:B------:R-:W-:-:S04]  /*0ac0*/  ISETP.NE.U32.AND P0, PT, RZ, UR4, PT ;  /* 0x00000004ff007c0c */ /* 0x000fc8000bf05070 */
[----:B------:R-:W-:-:S13]  /*0ad0*/  ISETP.NE.AND.EX P0, PT, RZ, UR5, PT, P0 ;  /* 0x00000005ff007c0c */ /* 0x000fda000bf05300 */
[----:B------:R-:W-:Y:S05]  /*0ae0*/  @!P0 BRA `(.L_x_8) ;  /* 0x00000000001c8947 */ /* 0x000fea0003800000 */
[----:B01----:R-:W0:Y:S02]  /*0af0*/  LDC.64 R2, c[0x0][0x5a0] ;  /* 0x00016800ff027b82 */ /* 0x003e240000000a00 */
[----:B0-----:R-:W2:Y:S02]  /*0b00*/  LDG.E.64 R2, desc[UR36][R2.64] ;  /* 0x0000002402027981 */ /* 0x001ea4000c1e1b00 */
[----:B--2---:R-:W-:-:S04]  /*0b10*/  ISETP.NE.U32.AND P0, PT, R2, RZ, PT ;  /* 0x000000ff0200720c */ /* 0x004fc80003f05070 */
[----:B------:R-:W-:-:S13]  /*0b20*/  ISETP.NE.AND.EX P0, PT, R3, RZ, PT, P0 ;  /* 0x000000ff0300720c */ /* 0x000fda0003f05300 */
[----:B------:R-:W-:Y:S05]  /*0b30*/  @!P0 BRA `(.L_x_8) ;  /* 0x0000000000088947 */ /* 0x000fea0003800000 */
[----:B------:R0:W5:Y:S01]  /*0b40*/  LD.E R58, desc[UR36][R2.64] ;  /* 0x00000024023a7980 */ /* 0x000162000c101900 */
[----:B------:R-:W-:Y:S05]  /*0b50*/  BRA `(.L_x_9) ;  /* 0x0000000000247947 */ /* 0x000fea0003800000 */
.L_x_8:
[----:B------:R-:W-:Y:S02]  /*0b60*/  ULDC.64 UR4, c[0x0][0x590] ;  /* 0x0001640000047ab9 */ /* 0x000fe40000000a00 */
[----:B------:R-:W-:-:S04]  /*0b70*/  ISETP.NE.U32.AND P0, PT, RZ, UR4, PT ;  /* 0x00000004ff007c0c */ /* 0x000fc8000bf05070 */
[----:B------:R-:W-:-:S13]  /*0b80*/  ISETP.NE.AND.EX P0, PT, RZ, UR5, PT, P0 ;  /* 0x00000005ff007c0c */ /* 0x000fda000bf05300 */
[----:B------:R-:W-:Y:S05]  /*0b90*/  @!P0 BRA `(.L_x_10) ;  /* 0x00000000000c8947 */ /* 0x000fea0003800000 */
[----:B------:R-:W2:Y:S02]  /*0ba0*/  LDC.64 R58, c[0x0][0x590] ;  /* 0x00016400ff3a7b82 */ /* 0x000ea40000000a00 */
[----:B--2---:R2:W5:Y:S01]  /*0bb0*/  LDG.E R58, desc[UR36][R58.64] ;  /* 0x000000243a3a7981 */ /* 0x004562000c1e1900 */
[----:B------:R-:W-:Y:S05]  /*0bc0*/  BRA `(.L_x_9) ;  /* 0x0000000000087947 */ /* 0x000fea0003800000 */
.L_x_10:
[----:B------:R-:W-:Y:S02]  /*0bd0*/  ULDC UR4, c[0x0][0x584] ;  /* 0x0001610000047ab9 */ /* 0x000fe40000000800 */
[----:B------:R-:W-:-:S07]  /*0be0*/  IMAD.U32 R58, RZ, RZ, UR4 ;  /* 0x00000004ff3a7e24 */ /* 0x000fce000f8e00ff */
.L_x_9:
[----:B01----:R-:W0:Y:S01]  /*0bf0*/  LDC R2, c[0x0][0x65c] ;  /* 0x00019700ff027b82 */ /* 0x003e220000000800 */
[----:B------:R-:W-:Y:S01]  /*0c00*/  ULDC UR6, c[0x0][0x28c] ;  /* 0x0000a30000067ab9 */ /* 0x000fe20000000800 */
[----:B------:R-:W-:Y:S01]  /*0c10*/  ISETP.NE.AND P0, PT, R8, 0x2, PT ;  /* 0x000000020800780c */ /* 0x000fe20003f05270 */
[----:B------:R-:W-:Y:S01]  /*0c20*/  UIADD3 UR6, UR6, 0x3f, URZ ;  /* 0x0000003f06067890 */ /* 0x000fe2000fffe03f */
[----:B------:R-:W-:Y:S01]  /*0c30*/  IMAD.U32 R8, RZ, RZ, UR12 ;  /* 0x0000000cff087e24 */ /* 0x000fe2000f8e00ff */
[----:B------:R-:W-:Y:S01]  /*0c40*/  UMOV UR38, URZ ;  /* 0x0000003f00267c82 */ /* 0x000fe20008000000 */
[----:B------:R-:W-:Y:S01]  /*0c50*/  UMOV UR39, URZ ;  /* 0x0000003f00277c82 */ /* 0x000fe20008000000 */
[----:B------:R-:W-:Y:S01]  /*0c60*/  USHF.R.S32.HI UR7, URZ, 0x1f, UR6 ;  /* 0x0000001f3f077899 */ /* 0x000fe20008011406 */
[----:B------:R-:W-:-:S03]  /*0c70*/  ULDC.64 UR8, c[0x0][0x650] ;  /* 0x0001940000087ab9 */ /* 0x000fc60000000a00 */
[----:B------:R-:W-:-:S04]  /*0c80*/  ULEA.HI UR7, UR7, UR6, URZ, 0x6 ;  /* 0x0000000607077291 */ /* 0x000fc8000f8f303f */
[----:B------:R-:W-:Y:S01]  /*0c90*/  USHF.R.S32.HI UR40, URZ, 0x6, UR7 ;  /* 0x000000063f287899 */ /* 0x000fe20008011407 */
[----:B0-----:R-:W-:-:S13]  /*0ca0*/  ISETP.NE.AND P1, PT, R2, 0x1, PT ;  /* 0x000000010200780c */ /* 0x001fda0003f25270 */
[----:B------:R-:W0:Y:S01]  /*0cb0*/  @P1 LDC R17, c[0x0][0x10] ;  /* 0x00000400ff111b82 */ /* 0x000e220000000800 */
[----:B------:R-:W-:Y:S02]  /*0cc0*/  @P1 IMAD.MOV.U32 R7, RZ, RZ, RZ ;  /* 0x000000ffff071224 */ /* 0x000fe400078e00ff */
[----:B------:R-:W-:-:S05]  /*0cd0*/  @P1 IMAD.MOV.U32 R9, RZ, RZ, RZ ;  /* 0x000000ffff091224 */ /* 0x000fca00078e00ff */
[----:B------:R-:W1:Y:S01]  /*0ce0*/  @!P1 LDC R3, c[0x0][0xc] ;  /* 0x00000300ff039b82 */ /* 0x000e620000000800 */
[----:B------:R-:W-:Y:S01]  /*0cf0*/  ULDC UR4, c[0x0][0xc] ;  /* 0x0000030000047ab9 */ /* 0x000fe20000000800 */
[----:B------:R-:W-:Y:S02]  /*0d00*/  ULDC UR5, c[0x0][0x10] ;  /* 0x0000040000057ab9 */ /* 0x000fe40000000800 */
[----:B------:R-:W-:-:S04]  /*0d10*/  UIMAD.WIDE.U32 UR4, UR4, UR5, URZ ;  /* 0x00000005040472a5 */ /* 0x000fc8000f8e003f */
[----:B------:R-:W3:Y:S01]  /*0d20*/  LDC R0, c[0x0][0x14] ;  /* 0x00000500ff007b82 */ /* 0x000ee20000000800 */
[----:B0-----:R-:W-:-:S04]  /*0d30*/  @P1 IMAD.WIDE.U32 R16, R17, UR12, R6 ;  /* 0x0000000c11101c25 */ /* 0x001fc8000f8e0006 */
[----:B------:R-:W-:Y:S02]  /*0d40*/  @P1 IMAD.IADD R17, R17, 0x1, R9 ;  /* 0x0000000111111824 */ /* 0x000fe400078e0209 */
[----:B------:R-:W-:Y:S02]  /*0d50*/  IMAD.MOV.U32 R9, RZ, RZ, RZ ;  /* 0x000000ffff097224 */ /* 0x000fe400078e00ff */
[----:B-1----:R-:W-:-:S04]  /*0d60*/  @!P1 IMAD.WIDE.U32 R8, R6, R3, R8 ;  /* 0x0000000306089225 */ /* 0x002fc800078e0008 */
[----:B------:R-:W-:Y:S02]  /*0d70*/  @!P1 IMAD.MOV.U32 R16, RZ, RZ, R8 ;  /* 0x000000ffff109224 */ /* 0x000fe400078e0008 */
[----:B---3--:R-:W-:-:S04]  /*0d80*/  IMAD.WIDE.U32 R10, R0, UR4, RZ ;  /* 0x00000004000a7c25 */ /* 0x008fc8000f8e00ff */
[----:B------:R-:W-:Y:S01]  /*0d90*/  IMAD R3, R0, UR5, RZ ;  /* 0x0000000500037c24 */ /* 0x000fe2000f8e02ff */
[----:B------:R0:W-:Y:S01]  /*0da0*/  STL.64 [R1], R10 ;  /* 0x0000000a01007387 */ /* 0x0001e20000100a00 */
[----:B------:R-:W-:Y:S02]  /*0db0*/  @!P1 IMAD.MOV.U32 R17, RZ, RZ, R9 ;  /* 0x000000ffff119224 */ /* 0x000fe400078e0009 */
[----:B------:R-:W-:Y:S01]  /*0dc0*/  IMAD.IADD R0, R11, 0x1, R3 ;  /* 0x000000010b007824 */ /* 0x000fe200078e0203 */
[----:B------:R-:W-:Y:S06]  /*0dd0*/  @P0 BRA `(.L_x_11) ;  /* 0x0000000000280947 */ /* 0x000fec0003800000 */
[----:B------:R-:W-:Y:S01]  /*0de0*/  UIMAD.WIDE.U32 UR4, UR40, 0x24924925, URZ ;  /* 0x24924925280478a5 */ /* 0x000fe2000f8e003f */
[----:B------:R-:W-:Y:S01]  /*0df0*/  IADD3 R16, P0, R16, R10, RZ ;  /* 0x0000000a10107210 */ /* 0x000fe20007f1e0ff */
[----:B------:R-:W-:Y:S02]  /*0e00*/  UISETP.GE.U32.AND UP0, UPT, UR40, 0x7, UPT ;  /* 0x000000072800788c */ /* 0x000fe4000bf06070 */
[----:B------:R-:W-:Y:S02]  /*0e10*/  UIADD3 UR4, -UR5, UR40, URZ ;  /* 0x0000002805047290 */ /* 0x000fe4000fffe13f */
[----:B------:R-:W-:Y:S01]  /*0e20*/  IMAD.X R17, R0, 0x1, R17, P0 ;  /* 0x0000000100117824 */ /* 0x000fe200000e0611 */
[----:B------:R-:W-:Y:S01]  /*0e30*/  UMOV UR39, URZ ;  /* 0x0000003f00277c82 */ /* 0x000fe20008000000 */
[----:B------:R-:W-:-:S04]  /*0e40*/  ULEA.HI UR4, UR4, UR5, URZ, 0x1f ;  /* 0x0000000504047291 */ /* 0x000fc8000f8ff83f */
[----:B------:R-:W-:-:S04]  /*0e50*/  USHF.R.U32.HI UR4, URZ, 0x2, UR4 ;  /* 0x000000023f047899 */ /* 0x000fc80008011604 */
[----:B------:R-:W-:Y:S02]  /*0e60*/  @UP0 ULOP3.LUT UR39, UR4, 0x1, URZ, 0xc0, !UPT ;  /* 0x0000000104270892 */ /* 0x000fe4000f8ec03f */
[----:B------:R-:W-:-:S12]  /*0e70*/  UIMAD UR38, UR4, -0x7, UR40 ;  /* 0xfffffff9042678a4 */ /* 0x000fd8000f8e0228 */
.L_x_11:
[----:B------:R-:W-:Y:S01]  /*0e80*/  ISETP.GE.U32.AND P0, PT, R16, UR8, PT ;  /* 0x0000000810007c0c */ /* 0x000fe2000bf06070 */
[----:B------:R-:W-:Y:S01]  /*0e90*/  IMAD.MOV.U32 R22, RZ, RZ, -0x1 ;  /* 0xffffffffff167424 */ /* 0x000fe200078e00ff */
[----:B------:R-:W-:Y:S01]  /*0ea0*/  PRMT R3, RZ, 0x7610, R3 ;  /* 0x00007610ff037816 */ /* 0x000fe20000000003 */
[----:B------:R-:W-:Y:S01]  /*0eb0*/  IMAD.MOV.U32 R18, RZ, RZ, -0x1 ;  /* 0xffffffffff127424 */ /* 0x000fe200078e00ff */
[----:B------:R-:W-:Y:S01]  /*0ec0*/  ISETP.GE.U32.AND.EX P0, PT, R17, UR9, PT, P0 ;  /* 0x0000000911007c0c */ /* 0x000fe2000bf06100 */
[----:B------:R-:W-:-:S12]  /*0ed0*/  IMAD.MOV.U32 R19, RZ, RZ, -0x1 ;  /* 0xffffffffff137424 */ /* 0x000fd800078e00ff */
[----:B------:R-:W-:Y:S05]  /*0ee0*/  @P0 BRA `(.L_x_12) ;  /* 0x0000000400280947 */ /* 0x000fea0003800000 */
[----:B------:R-:W1:Y:S01]  /*0ef0*/  LDC.64 R18, c[0x0][0x628] ;  /* 0x00018a00ff127b82 */ /* 0x000e620000000a00 */
[----:B------:R-:W-:Y:S02]  /*0f00*/  IMAD.MOV.U32 R8, RZ, RZ, R16 ;  /* 0x000000ffff087224 */ /* 0x000fe400078e0010 */
[----:B------:R-:W-:-:S05]  /*0f10*/  IMAD.MOV.U32 R9, RZ, RZ, R17 ;  /* 0x000000ffff097224 */ /* 0x000fca00078e0011 */
[----:B------:R-:W3:Y:S08]  /*0f20*/  LDC R22, c[0x0][0x630] ;  /* 0x00018c00ff167b82 */ /* 0x000ef00000000800 */
[----:B------:R-:W4:Y:S01]  /*0f30*/  LDC.64 R26, c[0x0][0x620] ;  /* 0x00018800ff1a7b82 */ /* 0x000f220000000a00 */
[----:B-1----:R-:W-:-:S04]  /*0f40*/  ISETP.NE.U32.AND P0, PT, R18, RZ, PT ;  /* 0x000000ff1200720c */ /* 0x002fc80003f05070 */
[----:B------:R-:W-:-:S13]  /*0f50*/  ISETP.NE.AND.EX P0, PT, R19, RZ, PT, P0 ;  /* 0x000000ff1300720c */ /* 0x000fda0003f05300 */
[----:B---34-:R-:W-:Y:S05]  /*0f60*/  @!P0 BRA `(.L_x_13) ;  /* 0x0000000000288947 */ /* 0x018fea0003800000 */
[----:B------:R-:W1:Y:S02]  /*0f70*/  LDC R3, c[0x0][0x634] ;  /* 0x00018d00ff037b82 */ /* 0x000e640000000800 */
[----:B-1----:R-:W-:-:S05]  /*0f80*/  IADD3 R3, P0, R16, R3, RZ ;  /* 0x0000000310037210 */ /* 0x002fca0007f1e0ff */
[----:B------:R-:W-:-:S04]  /*0f90*/  IMAD.X R15, RZ, RZ, R17, P0 ;  /* 0x000000ffff0f7224 */ /* 0x000fc800000e0611 */
[----:B------:R-:W-:-:S04]  /*0fa0*/  IMAD.WIDE.U32 R8, R15, R18, RZ ;  /* 0x000000120f087225 */ /* 0x000fc800078e00ff */
[----:B0-----:R-:W-:-:S04]  /*0fb0*/  IMAD.WIDE.U32 R10, P0, R3, R19, R8 ;  /* 0x00000013030a7225 */ /* 0x001fc80007800008 */
[----:B------:R-:W-:-:S04]  /*0fc0*/  IMAD.WIDE.U32 R8, R3, R18, RZ ;  /* 0x0000001203087225 */ /* 0x000fc800078e00ff */
[----:B------:R-:W-:Y:S01]  /*0fd0*/  IMAD.X R13, RZ, RZ, RZ, P0 ;  /* 0x000000ffff0d7224 */ /* 0x000fe200000e06ff */
[----:B------:R-:W-:Y:S01]  /*0fe0*/  IADD3 RZ, P0, R9, R10, RZ ;  /* 0x0000000a09ff7210 */ /* 0x000fe20007f1e0ff */
[----:B------:R-:W-:-:S04]  /*0ff0*/  IMAD.MOV.U32 R12, RZ, RZ, R11 ;  /* 0x000000ffff0c7224 */ /* 0x000fc800078e000b */
[----:B------:R-:W-:-:S08]  /*1000*/  IMAD.WIDE.U32.X R8, R15, R19, R12, P0 ;  /* 0x000000130f087225 */ /* 0x000fd000000e040c */
.L_x_13:
[----:B------:R-:W1:Y:S01]  /*1010*/  LDC.64 R30, c[0x0][0x640] ;  /* 0x00019000ff1e7b82 */ /* 0x000e620000000a00 */
[-CC-:B------:R-:W-:Y:S02]  /*1020*/  SHF.R.U64 R32, R8, R22.reuse, R9.reuse ;  /* 0x0000001608207219 */ /* 0x180fe40000001209 */
[----:B------:R-:W-:Y:S02]  /*1030*/  SHF.R.U32.HI R3, RZ, R22, R9 ;  /* 0x00000016ff037219 */ /* 0x000fe40000011609 */
[----:B0-----:R-:W-:-:S03]  /*1040*/  IADD3 R11, P0, RZ, -R32, RZ ;  /* 0x80000020ff0b7210 */ /* 0x001fc60007f1e0ff */
[----:B------:R-:W0:Y:S02]  /*1050*/  LDC R12, c[0x0][0x618] ;  /* 0x00018600ff0c7b82 */ /* 0x000e240000000800 */
[----:B------:R-:W-:Y:S02]  /*1060*/  IMAD.X R3, RZ, RZ, ~R3, P0 ;  /* 0x000000ffff037224 */ /* 0x000fe400000e0e03 */
[----:B------:R-:W-:-:S04]  /*1070*/  IMAD.WIDE.U32 R8, R11, R26, R16 ;  /* 0x0000001a0b087225 */ /* 0x000fc800078e0010 */
[----:B------:R-:W3:Y:S01]  /*1080*/  LDC R22, c[0x0][0x608] ;  /* 0x00018200ff167b82 */ /* 0x000ee20000000800 */
[----:B------:R-:W-:-:S04]  /*1090*/  IMAD R10, R3, R26, RZ ;  /* 0x0000001a030a7224 */ /* 0x000fc800078e02ff */
[----:B------:R-:W-:Y:S02]  /*10a0*/  IMAD R3, R11, R27, R10 ;  /* 0x0000001b0b037224 */ /* 0x000fe400078e020a */
[----:B------:R-:W-:Y:S01]  /*10b0*/  IMAD.MOV.U32 R10, RZ, RZ, -0x1 ;  /* 0xffffffffff0a7424 */ /* 0x000fe200078e00ff */
[----:B------:R-:W4:Y:S01]  /*10c0*/  LDC R29, c[0x0][0x658] ;  /* 0x00019600ff1d7b82 */ /* 0x000f220000000800 */
[----:B------:R-:W-:Y:S01]  /*10d0*/  IMAD.IADD R3, R9, 0x1, R3 ;  /* 0x0000000109037824 */ /* 0x000fe200078e0203 */
[----:B-1----:R-:W-:-:S04]  /*10e0*/  ISETP.NE.U32.AND P0, PT, R30, RZ, PT ;  /* 0x000000ff1e00720c */ /* 0x002fc80003f05070 */
[----:B------:R-:W-:Y:S02]  /*10f0*/  ISETP.NE.AND.EX P0, PT, R31, RZ, PT, P0 ;  /* 0x000000ff1f00720c */ /* 0x000fe40003f05300 */
[----:B------:R-:W1:Y:S01]  /*1100*/  LDC R26, c[0x0][0x600] ;  /* 0x00018000ff1a7b82 */ /* 0x000e620000000800 */
[-CC-:B0-----:R-:W-:Y:S02]  /*1110*/  SHF.R.U64 R18, R8, R12.reuse, R3.reuse ;  /* 0x0000000c08127219 */ /* 0x181fe40000001203 */
[----:B------:R-:W-:-:S05]  /*1120*/  SHF.R.U32.HI R3, RZ, R12, R3 ;  /* 0x0000000cff037219 */ /* 0x000fca0000011603 */
[----:B------:R-:W0:Y:S01]  /*1130*/  LDC R27, c[0x0][0x648] ;  /* 0x00019200ff1b7b82 */ /* 0x000e220000000800 */
[-CC-:B---3--:R-:W-:Y:S02]  /*1140*/  SHF.R.U64 R34, R18, R22.reuse, R3.reuse ;  /* 0x0000001612227219 */ /* 0x188fe40000001203 */
[----:B------:R-:W-:Y:S01]  /*1150*/  SHF.R.U32.HI R8, RZ, R22, R3 ;  /* 0x00000016ff087219 */ /* 0x000fe20000011603 */
[----:B------:R-:W-:-:S04]  /*1160*/  IMAD.MOV.U32 R22, RZ, RZ, 0x1 ;  /* 0x00000001ff167424 */ /* 0x000fc800078e00ff */
[----:B------:R-:W3:Y:S01]  /*1170*/  LDC R33, c[0x0][0x638] ;  /* 0x00018e00ff217b82 */ /* 0x000ee20000000800 */
[-CC-:B----4-:R-:W-:Y:S02]  /*1180*/  SHF.R.U64 R36, R34, R29.reuse, R8.reuse ;  /* 0x0000001d22247219 */ /* 0x190fe40000001208 */
[-C--:B------:R-:W-:Y:S02]  /*1190*/  SHF.L.U32 R3, R10, R29.reuse, RZ ;  /* 0x0000001d0a037219 */ /* 0x080fe400000006ff */
[----:B------:R-:W-:Y:S01]  /*11a0*/  SHF.R.U32.HI R9, RZ, R29, R8 ;  /* 0x0000001dff097219 */ /* 0x000fe20000011608 */
[----:B------:R-:W-:Y:S01]  /*11b0*/  IMAD.MOV.U32 R8, RZ, RZ, R36 ;  /* 0x000000ffff087224 */ /* 0x000fe200078e0024 */
[----:B------:R-:W-:Y:S01]  /*11c0*/  LOP3.LUT R15, RZ, R3, RZ, 0x33, !PT ;  /* 0x00000003ff0f7212 */ /* 0x000fe200078e33ff */
[----:B------:R-:W4:Y:S01]  /*11d0*/  LDC R28, c[0x0][0x610] ;  /* 0x00018400ff1c7b82 */ /* 0x000f220000000800 */
[----:B------:R-:W-:Y:S05]  /*11e0*/  @!P0 BRA `(.L_x_14) ;  /* 0x0000000000288947 */ /* 0x000fea0003800000 */
[----:B------:R-:W2:Y:S02]  /*11f0*/  LDC R3, c[0x0][0x64c] ;  /* 0x00019300ff037b82 */ /* 0x000ea40000000800 */
[----:B--2---:R-:W-:-:S05]  /*1200*/  IADD3 R3, P0, R36, R3, RZ ;  /* 0x0000000324037210 */ /* 0x004fca0007f1e0ff */
[----:B------:R-:W-:-:S04]  /*1210*/  IMAD.X R19, RZ, RZ, R9, P0 ;  /* 0x000000ffff137224 */ /* 0x000fc800000e0609 */
[----:B------:R-:W-:-:S04]  /*1220*/  IMAD.WIDE.U32 R8, R19, R30, RZ ;  /* 0x0000001e13087225 */ /* 0x000fc800078e00ff */
[----:B------:R-:W-:-:S04]  /*1230*/  IMAD.WIDE.U32 R10, P0, R3, R31, R8 ;  /* 0x0000001f030a7225 */ /* 0x000fc80007800008 */
[----:B------:R-:W-:-:S04]  /*1240*/  IMAD.WIDE.U32 R8, R3, R30, RZ ;  /* 0x0000001e03087225 */ /* 0x000fc800078e00ff */
[----:B------:R-:W-:Y:S01]  /*1250*/  IMAD.X R13, RZ, RZ, RZ, P0 ;  /* 0x000000ffff0d7224 */ /* 0x000fe200000e06ff */
[----:B------:R-:W-:Y:S01]  /*1260*/  IADD3 RZ, P0, R9, R10, RZ ;  /* 0x0000000a09ff7210 */ /* 0x000fe20007f1e0ff */
[----:B------:R-:W-:-:S04]  /*1270*/  IMAD.MOV.U32 R12, RZ, RZ, R11 ;  /* 0x000000ffff0c7224 */ /* 0x000fc800078e000b */
[----:B------:R-:W-:-:S08]  /*1280*/  IMAD.WIDE.U32.X R8, R19, R31, R12, P0 ;  /* 0x0000001f13087225 */ /* 0x000fd000000e040c */
.L_x_14:
[----:B0-----:R-:W-:Y:S01]  /*1290*/  SHF.R.U64 R7, R8, R27, R9 ;  /* 0x0000001b08077219 */ /* 0x001fe20000001209 */
[----:B-1----:R-:W-:Y:S01]  /*12a0*/  VIADD R9, R26, 0xffffffff ;  /* 0xffffffff1a097836 */ /* 0x002fe20000000000 */
[----:B------:R-:W-:Y:S01]  /*12b0*/  SHF.L.U32 R3, R22, R29, RZ ;  /* 0x0000001d16037219 */ /* 0x000fe200000006ff */
[----:B------:R-:W-:Y:S01]  /*12c0*/  @P1 IMAD R21, R25, R24, R6 ;  /* 0x0000001819151224 */ /* 0x000fe200078e0206 */
[----:B------:R-:W-:Y:S01]  /*12d0*/  LOP3.LUT R8, R34, R15, RZ, 0xc0, !PT ;  /* 0x0000000f22087212 */ /* 0x000fe200078ec0ff */
[----:B------:R-:W-:Y:S02]  /*12e0*/  IMAD.MOV R10, RZ, RZ, -R7 ;  /* 0x000000ffff0a7224 */ /* 0x000fe400078e0a07 */
[----:B------:R-:W-:Y:S02]  /*12f0*/  IMAD.MOV.U32 R6, RZ, RZ, 0x1 ;  /* 0x00000001ff067424 */ /* 0x000fe400078e00ff */
[----:B------:R-:W-:Y:S01]  /*1300*/  IMAD R8, R3, R7, R8 ;  /* 0x0000000703087224 */ /* 0x000fe200078e0208 */
[----:B------:R-:W-:Y:S01]  /*1310*/  LOP3.LUT R7, R18, R9, RZ, 0xc0, !PT ;  /* 0x0000000912077212 */ /* 0x000fe200078ec0ff */
[----:B---3--:R-:W-:-:S02]  /*1320*/  IMAD R3, R10, R33, R36 ;  /* 0x000000210a037224 */ /* 0x008fc400078e0224 */
[----:B----4-:R-:W-:Y:S02]  /*1330*/  IMAD R22, R8, R28, R21 ;  /* 0x0000001c08167224 */ /* 0x010fe400078e0215 */
[----:B------:R-:W-:Y:S01]  /*1340*/  IMAD R7, R3, R26, R7 ;  /* 0x0000001a03077224 */ /* 0x000fe200078e0207 */
[----:B------:R-:W-:Y:S01]  /*1350*/  PRMT R3, R6, 0x7610, R3 ;  /* 0x0000761006037816 */ /* 0x000fe20000000003 */
[----:B------:R-:W-:-:S03]  /*1360*/  IMAD.MOV.U32 R19, RZ, RZ, R32 ;  /* 0x000000ffff137224 */ /* 0x000fc600078e0020 */
[----:B------:R-:W-:Y:S02]  /*1370*/  SEL R18, R7, R22, !P1 ;  /* 0x0000001607127207 */ /* 0x000fe40004800000 */
[----:B------:R-:W-:-:S07]  /*1380*/  SEL R22, R22, R7, !P1 ;  /* 0x0000000716167207 */ /* 0x000fce0004800000 */
.L_x_12:
[----:B------:R-:W-:Y:S05]  /*1390*/  @!P3 BRA `(.L_x_15) ;  /* 0x00000000000cb947 */ /* 0x000fea0003800000 */
[----:B------:R-:W-:Y:S01]  /*13a0*/  UCGABAR_WAIT ;  /* 0x0000000000007dc7 */ /* 0x000fe20008000000 */
[----:B------:R-:W-:Y:S01]  /*13b0*/  CCTL.IVALL ;  /* 0x00000000ff00798f */ /* 0x000fe20002000000 */
[----:B------:R-:W-:Y:S05]  /*13c0*/  BRA `(.L_x_16) ;  /* 0x0000000000047947 */ /* 0x000fea0003800000 */
.L_x_15:
[----:B------:R-:W-:Y:S06]  /*13d0*/  BAR.SYNC.DEFER_BLOCKING 0x0 ;  /* 0x0000000000007b1d */ /* 0x000fec0000010000 */
.L_x_16:
[----:B------:R-:W-:Y:S05]  /*13e0*/  @!P2 BRA `(.L_x_17) ;  /* 0x000000340074a947 */ /* 0x000fea0003800000 */
[----:B------:R-:W-:-:S13]  /*13f0*/  ISETP.GT.U32.AND P0, PT, R35, 0x1, PT ;  /* 0x000000012300780c */ /* 0x000fda0003f04070 */
[----:B------:R-:W-:Y:S05]  /*1400*/  @P0 EXIT ;  /* 0x000000000000094d */ /* 0x000fea0003800000 */
.L_x_18:
[----:B------:R-:W-:-:S08]  /*1410*/  NOP ;  /* 0x0000000000007918 */ /* 0x000fd00000000000 */
[----:B------:R-:W1:Y:S02]  /*1420*/  USETMAXREG.TRY_ALLOC.CTAPOOL UP0, 0xe8 ;  /* 0x000000e8000079c8 */ /* 0x000e640008000600 */
[----:B-1----:R-:W-:-:S13]  /*1430*/  PLOP3.LUT P0, PT, PT, PT, UP0, 0x80, 0x0 ;  /* 0x000000000000781c */ /* 0x002fda0003f0f008 */
[----:B------:R-:W-:Y:S05]  /*1440*/  @!P0 BRA `(.L_x_18) ;  /* 0xfffffffc00f08947 */ /* 0x000fea000383ffff */
[----:B------:R-:W-:-:S13]  /*1450*/  LOP3.LUT P0, RZ, R3, 0xff, RZ, 0xc0, !PT ;  /* 0x000000ff03ff7812 */ /* 0x000fda000780c0ff */
[----:B------:R-:W-:Y:S05]  /*1460*/  @!P0 EXIT ;  /* 0x000000000000894d */ /* 0x000fea0003800000 */
[----:B------:R-:W3:Y:S01]  /*1470*/  LDL.64 R12, [R1] ;  /* 0x00000000010c7983 */ /* 0x000ee20000100a00 */
[----:B------:R-:W1:Y:S01]  /*1480*/  S2UR UR4, SR_CgaCtaId ;  /* 0x00000000000479c3 */ /* 0x000e620000008800 */
[CC--:B------:R-:W-:Y:S01]  /*1490*/  LEA.HI R3, R20.reuse, R5.reuse, RZ, 0x2 ;  /* 0x0000000514037211 */ /* 0x0c0fe200078f10ff */
[----:B------:R-:W-:Y:S01]  /*14a0*/  UMOV UR41, 0x400 ;  /* 0x0000040000297882 */ /* 0x000fe20000000000 */
[----:B------:R-:W-:Y:S01]  /*14b0*/  UISETP.LT.AND UP0, UPT, UR40, 0x1, UPT ;  /* 0x000000012800788c */ /* 0x000fe2000bf01270 */
[----:B------:R-:W-:Y:S01]  /*14c0*/  LEA.HI R20, R20, R5, RZ, 0x5 ;  /* 0x0000000514147211 */ /* 0x000fe200078f28ff */
[----:B------:R-:W-:Y:S01]  /*14d0*/  UIADD3 UR5, UR43, -0x1, URZ ;  /* 0xffffffff2b057890 */ /* 0x000fe2000fffe03f */
[----:B------:R-:W-:Y:S01]  /*14e0*/  LOP3.LUT R4, R3, 0xfffffffc, RZ, 0xc0, !PT ;  /* 0xfffffffc03047812 */ /* 0x000fe200078ec0ff */
[----:B------:R-:W-:Y:S01]  /*14f0*/  USEL UR42, UR40, 0x1, UP0 ;  /* 0x00000001282a7887 */ /* 0x000fe20008000000 */
[----:B------:R-:W4:Y:S01]  /*1500*/  LDC R65, c[0x0][0x658] ;  /* 0x00019600ff417b82 */ /* 0x000f220000000800 */
[--C-:B------:R-:W-:Y:S01]  /*1510*/  SHF.R.S32.HI R60, RZ, 0x2, R3.reuse ;  /* 0x00000002ff3c7819 */ /* 0x100fe20000011403 */
[----:B------:R-:W-:Y:S01]  /*1520*/  UISETP.NE.AND UP0, UPT, UR5, URZ, UPT ;  /* 0x0000003f0500728c */ /* 0x000fe2000bf05270 */
[----:B------:R-:W-:Y:S01]  /*1530*/  SHF.R.S32.HI R3, RZ, 0x1f, R3 ;  /* 0x0000001fff037819 */ /* 0x000fe20000011403 */
[----:B------:R-:W-:Y:S01]  /*1540*/  IMAD.IADD R4, R5, 0x1, -R4 ;  /* 0x0000000105047824 */ /* 0x000fe200078e0a04 */
[----:B------:R-:W-:Y:S01]  /*1550*/  ULDC UR8, c[0x0][0x284] ;  /* 0x0000a10000087ab9 */ /* 0x000fe20000000800 */
[----:B------:R-:W-:Y:S01]  /*1560*/  IMAD.MOV.U32 R8, RZ, RZ, -0x1 ;  /* 0xffffffffff087424 */ /* 0x000fe200078e00ff */
[----:B------:R-:W-:Y:S01]  /*1570*/  LEA.HI R3, R3, R60, RZ, 0x3 ;  /* 0x0000003c03037211 */ /* 0x000fe200078f18ff */
[----:B------:R-:W2:Y:S01]  /*1580*/  LDC.64 R6, c[0x0][0x5c8] ;  /* 0x00017200ff067b82 */ /* 0x000ea20000000a00 */
[----:B------:R-:W-:Y:S01]  /*1590*/  USEL UR7, URZ, 0x1, UP0 ;  /* 0x000000013f077887 */ /* 0x000fe20008000000 */
[----:B0-----:R-:W-:Y:S01]  /*15a0*/  IMAD.MOV.U32 R10, RZ, RZ, 0x1 ;  /* 0x00000001ff0a7424 */ /* 0x001fe200078e00ff */
[----:B------:R-:W-:Y:S01]  /*15b0*/  LOP3.LUT R3, R3, 0xfffffff8, RZ, 0xc0, !PT ;  /* 0xfffffff803037812 */ /* 0x000fe200078ec0ff */
[----:B------:R-:W-:Y:S01]  /*15c0*/  IMAD.SHL.U32 R62, R4, 0x2, RZ ;  /* 0x00000002043e7824 */ /* 0x000fe200078e00ff */
[----:B------:R-:W-:Y:S01]  /*15d0*/  LOP3.LUT R76, R23, 0x1, RZ, 0xfc, !PT ;  /* 0x00000001174c7812 */ /* 0x000fe200078efcff */
[----:B------:R-:W-:Y:S01]  /*15e0*/  USHF.L.U32 UR47, UR40, 0x1, URZ ;  /* 0x00000001282f7899 */ /* 0x000fe2000800063f */
[----:B------:R-:W-:Y:S01]  /*15f0*/  IMAD.U32 R77, RZ, RZ, UR7 ;  /* 0x00000007ff4d7e24 */ /* 0x000fe2000f8e00ff */
[----:B------:R-:W0:Y:S01]  /*1600*/  LDC R67, c[0x0][0x288] ;  /* 0x0000a200ff437b82 */ /* 0x000e220000000800 */
[----:B-1----:R-:W-:Y:S01]  /*1610*/  ULEA UR41, UR4, UR41, 0x18 ;  /* 0x0000002904297291 */ /* 0x002fe2000f8ec03f */
[----:B------:R-:W-:Y:S01]  /*1620*/  IMAD.IADD R60, R60, 0x1, -R3 ;  /* 0x000000013c3c7824 */ /* 0x000fe200078e0a03 */
[----:B------:R-:W-:Y:S01]  /*1630*/  USHF.L.U32 UR4, UR5, 0x3, URZ ;  /* 0x0000000305047899 */ /* 0x000fe2000800063f */
[----:B------:R-:W-:Y:S01]  /*1640*/  SHF.R.S32.HI R3, RZ, 0x5, R20 ;  /* 0x00000005ff037819 */ /* 0x000fe20000011414 */
[----:B------:R-:W-:Y:S01]  /*1650*/  UIADD3 UR5, UR41, 0x180, URZ ;  /* 0x0000018029057890 */ /* 0x000fe2000fffe03f */
[----:B------:R-:W-:Y:S01]  /*1660*/  SHF.R.S32.HI R63, RZ, 0x1f, R62 ;  /* 0x0000001fff3f7819 */ /* 0x000fe2000001143e */
[----:B------:R-:W-:Y:S01]  /*1670*/  UIADD3 UR6, UR41, 0x1c180, URZ ;  /* 0x0001c18029067890 */ /* 0x000fe2000fffe03f */
[----:B------:R-:W1:Y:S01]  /*1680*/  LDC R68, c[0x0][0x600] ;  /* 0x00018000ff447b82 */ /* 0x000e620000000800 */
[--C-:B------:R-:W-:Y:S01]  /*1690*/  SHF.R.S32.HI R61, RZ, 0x1f, R60.reuse ;  /* 0x0000001fff3d7819 */ /* 0x100fe2000001143c */
[----:B------:R-:W-:Y:S01]  /*16a0*/  USHF.R.U32.HI UR5, URZ, 0x4, UR5 ;  /* 0x000000043f057899 */ /* 0x000fe20008011605 */
[C-C-:B------:R-:W-:Y:S01]  /*16b0*/  IMAD R70, R3.reuse, -0x10, -R60.reuse ;  /* 0xfffffff003467824 */ /* 0x140fe200078e0a3c */
[----:B------:R-:W-:Y:S01]  /*16c0*/  USHF.R.U32.HI UR6, URZ, 0x4, UR6 ;  /* 0x000000043f067899 */ /* 0x000fe20008011606 */
[-C--:B----4-:R-:W-:Y:S01]  /*16d0*/  SHF.L.U32 R8, R8, R65.reuse, RZ ;  /* 0x0000004108087219 */ /* 0x090fe200000006ff */
[----:B------:R-:W-:Y:S01]  /*16e0*/  UIADD3 UR48, UR41, 0x80, URZ ;  /* 0x0000008029307890 */ /* 0x000fe2000fffe03f */
[----:B------:R-:W-:Y:S01]  /*16f0*/  IMAD.WIDE R60, R3, 0x10, R60 ;  /* 0x00000010033c7825 */ /* 0x000fe200078e023c */
[----:B------:R-:W-:Y:S01]  /*1700*/  ULOP3.LUT UR4, UR4, 0x8, URZ, 0xc0, !UPT ;  /* 0x0000000804047892 */ /* 0x000fe2000f8ec03f */
[----:B------:R-:W-:Y:S01]  /*1710*/  SHF.L.U32 R65, R10, R65, RZ ;  /* 0x000000410a417219 */ /* 0x000fe200000006ff */
[----:B------:R-:W-:Y:S01]  /*1720*/  ULOP3.LUT UR5, UR5, 0x3fff, URZ, 0xc0, !UPT ;  /* 0x00003fff05057892 */ /* 0x000fe2000f8ec03f */
[C---:B--2---:R-:W-:Y:S01]  /*1730*/  SHF.L.U64.HI R64, R6.reuse, 0x3, R7 ;  /* 0x0000000306407819 */ /* 0x044fe20000010207 */
[----:B------:R-:W-:Y:S01]  /*1740*/  ULOP3.LUT UR6, UR6, 0x3fff, URZ, 0xc0, !UPT ;  /* 0x00003fff06067892 */ /* 0x000fe2000f8ec03f */
[----:B------:R-:W-:Y:S01]  /*1750*/  IMAD.SHL.U32 R59, R6, 0x8, RZ ;  /* 0x00000008063b7824 */ /* 0x000fe200078e00ff */
[----:B------:R-:W-:Y:S01]  /*1760*/  LOP3.LUT R69, RZ, R8, RZ, 0x33, !PT ;  /* 0x00000008ff457212 */ /* 0x000fe200078e33ff */
[----:B------:R-:W-:Y:S01]  /*1770*/  VIADD R70, R70, UR8 ;  /* 0x0000000846467c36 */ /* 0x000fe20008000000 */
[----:B------:R-:W-:Y:S01]  /*1780*/  UIADD3 UR42, -UR42, UR40, URZ ;  /* 0x000000282a2a7290 */ /* 0x000fe2000fffe13f */
[----:B0-----:R-:W-:Y:S01]  /*1790*/  IMAD R67, R4, -0x2, R67 ;  /* 0xfffffffe04437824 */ /* 0x001fe200078e0243 */
[----:B------:R-:W-:-:S02]  /*17a0*/  ULEA UR43, UR43, UR48, 0x3 ;  /* 0x000000302b2b7291 */ /* 0x000fc4000f8e183f */
[----:B------:R-:W-:Y:S02]  /*17b0*/  ULOP3.LUT UR49, UR4, 0x8, URZ, 0x3c, !UPT ;  /* 0x0000000804317892 */ /* 0x000fe4000f8e3c3f */
[----:B------:R-:W-:Y:S01]  /*17c0*/  ULOP3.LUT UR44, UR4, 0x18, URZ, 0x3c, !UPT ;  /* 0x00000018042c7892 */ /* 0x000fe2000f8e3c3f */
[----:B-1----:R-:W-:Y:S01]  /*17d0*/  VIADD R68, R68, 0xffffffff ;  /* 0xffffffff44447836 */ /* 0x002fe20000000000 */
[----:B------:R-:W-:Y:S02]  /*17e0*/  ULOP3.LUT UR45, UR5, 0x10000, URZ, 0xfc, !UPT ;  /* 0x00010000052d7892 */ /* 0x000fe4000f8efc3f */
[----:B------:R-:W-:Y:S01]  /*17f0*/  ULOP3.LUT UR46, UR6, 0x10000, URZ, 0xfc, !UPT ;  /* 0x00010000062e7892 */ /* 0x000fe2000f8efc3f */
[----:B---3--:R-:W-:-:S11]  /*1800*/  SHF.L.U64.HI R66, R12, 0x1, R0 ;  /* 0x000000010c427819 */ /* 0x008fd60000010200 */
.L_x_104:
[----:B------:R-:W-:-:S04]  /*1810*/  SHF.L.U32 R0, R77, 0x1f, RZ ;  /* 0x0000001f4d007819 */ /* 0x000fc800000006ff */
[----:B------:R-:W0:Y:S02]  /*1820*/  SYNCS.PHASECHK.TRANS64.TRYWAIT P0, [UR43+-0x8], R0 ;  /* 0xfffff800ff0075a7 */ /* 0x000e24000800016b */
[----:B01-34-:R-:W-:Y:S05]  /*1830*/  @!P0 BRA `(.L_x_19) ;  /* 0x0000004400088947 */ /* 0x01bfea0003800000 */
.L_x_129:
[----:B------:R-:W-:Y:S02]  /*1840*/  ULDC UR4, c[0x0][0x28c] ;  /* 0x0000a30000047ab9 */ /* 0x000fe40000000800 */
[----:B------:R-:W-:-:S13]  /*1850*/  ISETP.LT.AND P0, PT, RZ, UR4, PT ;  /* 0x00000004ff007c0c */ /* 0x000fda000bf01270 */
[----:B------:R-:W-:Y:S05]  /*1860*/  @P0 BRA `(.L_x_20) ;  /* 0x0000000000400947 */ /* 0x000fea0003800000 */
[----:B0-----:R-:W-:Y:S01]  /*1870*/  MOV R0, 0x0 ;  /* 0x0000000000007802 */ /* 0x001fe20000000f00 */
[----:B------:R-:W-:Y:S01]  /*1880*/  ULDC.64 UR4, c[0x4][0x68] ;  /* 0x01001a0000047ab9 */ /* 0x000fe20000000a00 */
[----:B------:R-:W-:Y:S01]  /*1890*/  ULDC.64 UR6, c[0x4][0x8] ;  /* 0x0100020000067ab9 */ /* 0x000fe20000000a00 */
[----:B------:R-:W-:Y:S01]  /*18a0*/  IMAD.U32 R4, RZ, RZ, UR4 ;  /* 0x00000004ff047e24 */ /* 0x000fe2000f8e00ff */
[----:B------:R0:W1:Y:S01]  /*18b0*/  LDC.64 R14, c[0x4][R0] ;  /* 0x01000000000e7b82 */ /* 0x0000620000000a00 */
[----:B------:R-:W-:Y:S01]  /*18c0*/  IMAD.U32 R5, RZ, RZ, UR5 ;  /* 0x00000005ff057e24 */ /* 0x000fe2000f8e00ff */
[----:B------:R-:W-:Y:S01]  /*18d0*/  ULDC.64 UR4, c[0x4][0x70] ;  /* 0x01001c0000047ab9 */ /* 0x000fe20000000a00 */
[----:B------:R-:W-:Y:S02]  /*18e0*/  IMAD.U32 R10, RZ, RZ, UR6 ;  /* 0x00000006ff0a7e24 */ /* 0x000fe4000f8e00ff */
[----:B------:R-:W-:Y:S02]  /*18f0*/  IMAD.U32 R6, RZ, RZ, UR4 ;  /* 0x00000004ff067e24 */ /* 0x000fe4000f8e00ff */
[----:B------:R-:W-:-:S02]  /*1900*/  IMAD.U32 R7, RZ, RZ, UR5 ;  /* 0x00000005ff077e24 */ /* 0x000fc4000f8e00ff */
[----:B------:R-:W-:Y:S02]  /*1910*/  IMAD.U32 R11, RZ, RZ, UR7 ;  /* 0x00000007ff0b7e24 */ /* 0x000fe4000f8e00ff */
[----:B------:R-:W-:Y:S02]  /*1920*/  IMAD.MOV.U32 R8, RZ, RZ, 0x1e1 ;  /* 0x000001e1ff087424 */ /* 0x000fe400078e00ff */
[----:B------:R-:W-:Y:S02]  /*1930*/  IMAD.MOV.U32 R12, RZ, RZ, 0x1 ;  /* 0x00000001ff0c7424 */ /* 0x000fe400078e00ff */
[----:B0-----:R-:W-:-:S07]  /*1940*/  IMAD.MOV.U32 R13, RZ, RZ, RZ ;  /* 0x000000ffff0d7224 */ /* 0x001fce00078e00ff */
[----:B------:R-:W-:-:S07]  /*1950*/  LEPC R20, `(.L_x_20) ;  /* 0x000000001014794e */ /* 0x000fce0000000000 */
[----:B-1---5:R-:W-:Y:S05]  /*1960*/  CALL.ABS.NOINC R14 ;  /* 0x000000000e007343 */ /* 0x022fea0003c00000 */
.L_x_20:
[----:B------:R-:W-:-:S13]  /*1970*/  ISETP.NE.AND P0, PT, R76, 0x3, PT ;  /* 0x000000034c00780c */ /* 0x000fda0003f05270 */
[----:B------:R-:W-:Y:S05]  /*1980*/  @!P0 BRA `(.L_x_21) ;  /* 0x0000000000048947 */ /* 0x000fea0003800000 */
[----:B------:R-:W-:Y:S01]  /*1990*/  BPT.TRAP 0x1 ;  /* 0x000000040000795c */ /* 0x000fe20000300000 */
.L_x_21:
[----:B0-----:R-:W-:Y:S02]  /*19a0*/  IMAD.U32 R3, RZ, RZ, UR38 ;  /* 0x00000026ff037e24 */ /* 0x001fe4000f8e00ff */
[----:B------:R-:W-:-:S03]  /*19b0*/  IMAD.U32 R0, RZ, RZ, UR39 ;  /* 0x00000027ff007e24 */ /* 0x000fc6000f8e00ff */
[----:B------:R-:W-:Y:S02]  /*19c0*/  LEA R3, R3, UR41, 0x3 ;  /* 0x0000002903037c11 */ /* 0x000fe4000f8e18ff */
[----:B------:R-:W-:-:S04]  /*19d0*/  SHF.L.U32 R0, R0, 0x1f, RZ ;  /* 0x0000001f00007819 */ /* 0x000fc800000006ff */
[----:B------:R0:W1:Y:S01]  /*19e0*/  SYNCS.PHASECHK.TRANS64.TRYWAIT P1, [R3+URZ], R0 ;  /* 0x00000000030075a7 */ /* 0x000062000802017f */
[----:B------:R-:W-:Y:S05]  /*19f0*/  @!P0 BRA `(.L_x_22) ;  /* 0x0000000000048947 */ /* 0x000fea0003800000 */
[----:B------:R-:W-:Y:S01]  /*1a00*/  BPT.TRAP 0x1 ;  /* 0x000000040000795c */ /* 0x000fe20000300000 */
.L_x_22:
[----:B-1----:R-:W-:Y:S05]  /*1a10*/  @P1 BRA `(.L_x_23) ;  /* 0x0000000000081947 */ /* 0x002fea0003800000 */
[----:B------:R-:W1:Y:S02]  /*1a20*/  SYNCS.PHASECHK.TRANS64.TRYWAIT P1, [R3+URZ], R0 ;  /* 0x00000000030075a7 */ /* 0x000e64000802017f */
[----:B-1----:R-:W-:Y:S05]  /*1a30*/  @!P1 BRA `(.L_x_24) ;  /* 0x0000004000a09947 */ /* 0x002fea0003800000 */
.L_x_23:
[----:B------:R-:W-:Y:S05]  /*1a40*/  WARPSYNC.ALL ;  /* 0x0000000000007948 */ /* 0x000fea0003800000 */
[----:B------:R-:W-:Y:S01]  /*1a50*/  ULEA UR8, UR38, UR45, 0xa ;  /* 0x0000002d26087291 */ /* 0x000fe2000f8e503f */
[----:B------:R-:W-:Y:S01]  /*1a60*/  WARPGROUP.ARRIVE ;  /* 0x00000000000079c5 */ /* 0x000fe20000000000 */
[----:B------:R-:W-:Y:S01]  /*1a70*/  ULEA UR9, UR38, UR46, 0xa ;  /* 0x0000002e26097291 */ /* 0x000fe2000f8e503f */
[----:B01----:R-:W-:Y:S01]  /*1a80*/  IMAD.U32 R0, RZ, RZ, UR42 ;  /* 0x0000002aff007e24 */ /* 0x003fe2000f8e00ff */
[----:B------:R-:W-:Y:S01]  /*1a90*/  UMOV UR5, 0x40000040 ;  /* 0x4000004000057882 */ /* 0x000fe20000000000 */
[----:B------:R-:W-:-:S02]  /*1aa0*/  UMOV UR7, 0x40000040 ;  /* 0x4000004000077882 */ /* 0x000fc40000000000 */
[----:B------:R-:W-:Y:S01]  /*1ab0*/  UMOV UR4, UR8 ;  /* 0x0000000800047c82 */ /* 0x000fe20008000000 */
[----:B------:R-:W-:Y:S01]  /*1ac0*/  ISETP.GE.AND P1, PT, R0, 0x1, PT ;  /* 0x000000010000780c */ /* 0x000fe20003f26270 */
[----:B------:R-:W-:Y:S02]  /*1ad0*/  UMOV UR6, UR9 ;  /* 0x0000000900067c82 */ /* 0x000fe40008000000 */
[----:B------:R-:W-:Y:S01]  /*1ae0*/  HGMMA.64x64x8.F32.TF32 R24, gdesc[UR4], RZ, !UPT, gsb0 ;  /* 0x04e00000041879f0 */ /* 0x000fe2000c0028ff */
[----:B------:R-:W-:Y:S02]  /*1af0*/  UIADD3 UR4, UR8, 0x2, URZ ;  /* 0x0000000208047890 */ /* 0x000fe4000fffe03f */
[----:B------:R-:W-:Y:S01]  /*1b00*/  UIADD3 UR6, UR9, 0x2, URZ ;  /* 0x0000000209067890 */ /* 0x000fe2000fffe03f */
[----:B------:R-:W-:Y:S01]  /*1b10*/  UMOV UR5, 0x40000040 ;  /* 0x4000004000057882 */ /* 0x000fe20000000000 */
[----:B------:R-:W-:Y:S01]  /*1b20*/  UMOV UR7, 0x40000040 ;  /* 0x4000004000077882 */ /* 0x000fe20000000000 */
[----:B------:R-:W-:-:S02]  /*1b30*/  WARPGROUP.DEPBAR.LE gsb0, 0x0 ;  /* 0x00008000000079c5 */ /* 0x000fc40000010000 */
[----:B------:R-:W-:-:S06]  /*1b40*/  WARPGROUP.ARRIVE ;  /* 0x00000000000079c5 */ /* 0x000fcc0000000000 */
[----:B------:R-:W-:Y:S01]  /*1b50*/  HGMMA.64x64x8.F32.TF32 R24, gdesc[UR4], R24, gsb0 ;  /* 0x04e00000041879f0 */ /* 0x000fe20008002818 */
[----:B------:R-:W-:Y:S02]  /*1b60*/  UIADD3 UR4, UR8, 0x4, URZ ;  /* 0x0000000408047890 */ /* 0x000fe4000fffe03f */
[----:B------:R-:W-:Y:S01]  /*1b70*/  UIADD3 UR6, UR9, 0x4, URZ ;  /* 0x0000000409067890 */ /* 0x000fe2000fffe03f */
[----:B------:R-:W-:Y:S01]  /*1b80*/  UMOV UR5, 0x40000040 ;  /* 0x4000004000057882 */ /* 0x000fe20000000000 */
[----:B------:R-:W-:Y:S01]  /*1b90*/  UMOV UR7, 0x40000040 ;  /* 0x4000004000077882 */ /* 0x000fe20000000000 */
[----:B------:R-:W-:Y:S02]  /*1ba0*/  WARPGROUP.DEPBAR.LE gsb0, 0x0 ;  /* 0x00008000000079c5 */ /* 0x000fe40000010000 */
        /* <DEDUP_REMOVED lines=36> */
[----:B------:R-:W-:Y:S03]  /*1df0*/  HGMMA.64x64x8.F32.TF32 R24, gdesc[UR4], R24, gsb0 ;  /* 0x04e00000041879f0 */ /* 0x000fe60008002818 */
[----:B------:R-:W-:Y:S02]  /*1e00*/  WARPGROUP.DEPBAR.LE gsb0, 0x0 ;  /* 0x00008000000079c5 */ /* 0x000fe40000010000 */
[----:B------:R-:W-:Y:S05]  /*1e10*/  @!P1 BRA `(.L_x_25) ;  /* 0x0000000400849947 */ /* 0x000fea0003800000 */
[----:B------:R-:W-:Y:S01]  /*1e20*/  UIADD3 UR8, UR38, 0x1, URZ ;  /* 0x0000000126087890 */ /* 0x000fe2000fffe03f */
[----:B------:R-:W-:Y:S02]  /*1e30*/  IMAD.U32 R0, RZ, RZ, UR42 ;  /* 0x0000002aff007e24 */ /* 0x000fe4000f8e00ff */
[----:B------:R-:W-:Y:S01]  /*1e40*/  IMAD.U32 R3, RZ, RZ, UR38 ;  /* 0x00000026ff037e24 */ /* 0x000fe2000f8e00ff */
[----:B------:R-:W-:-:S04]  /*1e50*/  UISETP.NE.AND UP0, UPT, UR8, 0x7, UPT ;  /* 0x000000070800788c */ /* 0x000fc8000bf05270 */
[----:B------:R-:W-:Y:S02]  /*1e60*/  USEL UR4, URZ, 0x1, UP0 ;  /* 0x000000013f047887 */ /* 0x000fe40008000000 */
[----:B------:R-:W-:Y:S02]  /*1e70*/  USEL UR8, UR8, URZ, UP0 ;  /* 0x0000003f08087287 */ /* 0x000fe40008000000 */
[----:B------:R-:W-:-:S06]  /*1e80*/  ULOP3.LUT UR4, UR39, UR4, URZ, 0x3c, !UPT ;  /* 0x0000000427047292 */ /* 0x000fcc000f8e3c3f */
[----:B------:R-:W-:-:S07]  /*1e90*/  IMAD.U32 R6, RZ, RZ, UR4 ;  /* 0x00000004ff067e24 */ /* 0x000fce000f8e00ff */
.L_x_32:
[----:B------:R-:W-:Y:S05]  /*1ea0*/  @!P0 BRA `(.L_x_26) ;  /* 0x0000000000048947 */ /* 0x000fea0003800000 */
[----:B------:R-:W-:Y:S01]  /*1eb0*/  BPT.TRAP 0x1 ;  /* 0x000000040000795c */ /* 0x000fe20000300000 */
.L_x_26:
[----:B------:R-:W-:Y:S01]  /*1ec0*/  ULEA UR4, UR8, UR41, 0x3 ;  /* 0x0000002908047291 */ /* 0x000fe2000f8e183f */
[----:B------:R-:W-:-:S08]  /*1ed0*/  SHF.L.U32 R4, R6, 0x1f, RZ ;  /* 0x0000001f06047819 */ /* 0x000fd000000006ff */
[----:B------:R0:W1:Y:S01]  /*1ee0*/  SYNCS.PHASECHK.TRANS64.TRYWAIT P1, [UR4], R4 ;  /* 0x00000004ff0075a7 */ /* 0x0000620008020144 */
[----:B------:R-:W-:Y:S05]  /*1ef0*/  @!P0 BRA `(.L_x_27) ;  /* 0x0000000000048947 */ /* 0x000fea0003800000 */
[----:B------:R-:W-:Y:S01]  /*1f00*/  BPT.TRAP 0x1 ;  /* 0x000000040000795c */ /* 0x000fe20000300000 */
.L_x_27:
[----:B-1----:R-:W-:Y:S05]  /*1f10*/  @P1 BRA `(.L_x_28) ;  /* 0x0000000000081947 */ /* 0x002fea0003800000 */
[----:B------:R-:W1:Y:S02]  /*1f20*/  SYNCS.PHASECHK.TRANS64.TRYWAIT P1, [UR4], R4 ;  /* 0x00000004ff0075a7 */ /* 0x000e640008020144 */
[----:B-1----:R-:W-:Y:S05]  /*1f30*/  @!P1 BRA `(.L_x_29) ;  /* 0x0000003c00749947 */ /* 0x002fea0003800000 */
.L_x_28:
[----:B------:R-:W-:Y:S01]  /*1f40*/  ULEA UR9, UR8, UR45, 0xa ;  /* 0x0000002d08097291 */ /* 0x000fe2000f8e503f */
[----:B------:R-:W-:Y:S01]  /*1f50*/  WARPGROUP.ARRIVE ;  /* 0x00000000000079c5 */ /* 0x000fe20000000000 */
[----:B------:R-:W-:Y:S01]  /*1f60*/  ULEA UR10, UR8, UR46, 0xa ;  /* 0x0000002e080a7291 */ /* 0x000fe2000f8e503f */
[----:B------:R-:W-:Y:S01]  /*1f70*/  UMOV UR5, 0x40000040 ;  /* 0x4000004000057882 */ /* 0x000fe20000000000 */
[----:B------:R-:W-:-:S03]  /*1f80*/  UMOV UR7, 0x40000040 ;  /* 0x4000004000077882 */ /* 0x000fc60000000000 */
[----:B------:R-:W-:Y:S02]  /*1f90*/  UMOV UR4, UR9 ;  /* 0x0000000900047c82 */ /* 0x000fe40008000000 */
[----:B------:R-:W-:Y:S02]  /*1fa0*/  UMOV UR6, UR10 ;  /* 0x0000000a00067c82 */ /* 0x000fe40008000000 */
[----:B------:R-:W-:Y:S01]  /*1fb0*/  HGMMA.64x64x8.F32.TF32 R24, gdesc[UR4], R24, gsb0 ;  /* 0x04e00000041879f0 */ /* 0x000fe20008002818 */
        /* <DEDUP_REMOVED lines=51> */
[----:B------:R-:W-:Y:S01]  /*22f0*/  BPT.TRAP 0x1 ;  /* 0x000000040000795c */ /* 0x000fe20000300000 */
.L_x_30:
[----:B------:R-:W-:-:S13]  /*2300*/  ISETP.NE.AND P1, PT, R71, RZ, PT ;  /* 0x000000ff4700720c */ /* 0x000fda0003f25270 */
[----:B01----:R-:W-:-:S05]  /*2310*/  @P1 LEA R4, R3, UR41, 0x3 ;  /* 0x0000002903041c11 */ /* 0x003fca000f8e18ff */
[----:B------:R-:W-:-:S05]  /*2320*/  @P1 VIADD R5, R4, 0x38 ;  /* 0x0000003804051836 */ /* 0x000fca0000000000 */
[----:B------:R-:W-:-:S04]  /*2330*/  @P1 PRMT R5, R56, 0x654, R5 ;  /* 0x0000065438051816 */ /* 0x000fc80000000005 */
[----:B------:R0:W-:Y:S01]  /*2340*/  @P1 SYNCS.ARRIVE.TRANS64.RED.A1T0 RZ, [R5+URZ], RZ ;  /* 0x000000ff05ff19a7 */ /* 0x0001e2000810043f */
[----:B------:R-:W-:-:S13]  /*2350*/  ISETP.GT.U32.AND P1, PT, R23, 0x1, PT ;  /* 0x000000011700780c */ /* 0x000fda0003f24070 */
[----:B0-----:R-:W-:Y:S05]  /*2360*/  @P1 BRA `(.L_x_31) ;  /* 0x0000000000041947 */ /* 0x001fea0003800000 */
[----:B------:R-:W-:Y:S01]  /*2370*/  BPT.TRAP 0x1 ;  /* 0x000000040000795c */ /* 0x000fe20000300000 */
.L_x_31:
[----:B------:R-:W-:Y:S01]  /*2380*/  UIADD3 UR8, UR8, 0x1, URZ ;  /* 0x0000000108087890 */ /* 0x000fe2000fffe03f */
[C---:B------:R-:W-:Y:S01]  /*2390*/  ISETP.GT.AND P2, PT, R0.reuse, 0x1, PT ;  /* 0x000000010000780c */ /* 0x040fe20003f44270 */
[----:B------:R-:W-:Y:S02]  /*23a0*/  VIADD R3, R3, 0x1 ;  /* 0x0000000103037836 */ /* 0x000fe40000000000 */
[----:B------:R-:W-:Y:S01]  /*23b0*/  UISETP.NE.AND UP0, UPT, UR8, 0x7, UPT ;  /* 0x000000070800788c */ /* 0x000fe2000bf05270 */
[----:B------:R-:W-:Y:S02]  /*23c0*/  VIADD R0, R0, 0xffffffff ;  /* 0xffffffff00007836 */ /* 0x000fe40000000000 */
[C---:B------:R-:W-:Y:S01]  /*23d0*/  ISETP.NE.AND P1, PT, R3.reuse, 0x7, PT ;  /* 0x000000070300780c */ /* 0x040fe20003f25270 */
[----:B------:R-:W-:Y:S02]  /*23e0*/  USEL UR4, URZ, 0x1, UP0 ;  /* 0x000000013f047887 */ /* 0x000fe40008000000 */
[----:B------:R-:W-:Y:S01]  /*23f0*/  USEL UR8, UR8, URZ, UP0 ;  /* 0x0000003f08087287 */ /* 0x000fe20008000000 */
[----:B------:R-:W-:-:S03]  /*2400*/  SEL R3, R3, RZ, P1 ;  /* 0x000000ff03037207 */ /* 0x000fc60000800000 */
[----:B------:R-:W-:Y:S01]  /*2410*/  LOP3.LUT R6, R6, UR4, RZ, 0x3c, !PT ;  /* 0x0000000406067c12 */ /* 0x000fe2000f8e3cff */
[----:B------:R-:W-:Y:S07]  /*2420*/  @P2 BRA `(.L_x_32) ;  /* 0xfffffff8009c2947 */ /* 0x000fee000383ffff */
.L_x_25:
[----:B------:R-:W0:Y:S01]  /*2430*/  LDC R0, c[0x0][0x28c] ;  /* 0x0000a300ff007b82 */ /* 0x000e220000000800 */
[----:B------:R-:W-:-:S04]  /*2440*/  IMAD.U32 R3, RZ, RZ, UR49 ;  /* 0x00000031ff037e24 */ /* 0x000fc8000f8e00ff */
[----:B------:R1:W-:Y:S01]  /*2450*/  SYNCS.ARRIVE.TRANS64.A1T0 RZ, [R3+UR48], RZ ;  /* 0x000000ff03ff79a7 */ /* 0x0003e20008100030 */
[----:B0-----:R-:W-:-:S13]  /*2460*/  ISETP.GE.AND P1, PT, R0, 0x1, PT ;  /* 0x000000010000780c */ /* 0x001fda0003f26270 */
[----:B-1----:R-:W-:Y:S05]  /*2470*/  @!P1 BRA `(.L_x_33) ;  /* 0x0000000000509947 */ /* 0x002fea0003800000 */
[----:B------:R-:W-:Y:S05]  /*2480*/  @!P0 BRA `(.L_x_34) ;  /* 0x0000000000048947 */ /* 0x000fea0003800000 */
[----:B------:R-:W-:Y:S01]  /*2490*/  BPT.TRAP 0x1 ;  /* 0x000000040000795c */ /* 0x000fe20000300000 */
.L_x_34:
[----:B------:R-:W-:Y:S01]  /*24a0*/  ISETP.NE.AND P1, PT, R71, RZ, PT ;  /* 0x000000ff4700720c */ /* 0x000fe20003f25270 */
[----:B------:R-:W-:Y:S01]  /*24b0*/  BSSY B0, `(.L_x_35) ;  /* 0x000000e000007945 */ /* 0x000fe20003800000 */
[----:B------:R-:W-:-:S11]  /*24c0*/  ISETP.GT.U32.AND P0, PT, R23, 0x1, PT ;  /* 0x000000011700780c */ /* 0x000fd60003f04070 */
[----:B------:R-:W-:Y:S05]  /*24d0*/  @!P1 BRA `(.L_x_36) ;  /* 0x00000000002c9947 */ /* 0x000fea0003800000 */
[----:B------:R-:W-:-:S04]  /*24e0*/  UIADD3 UR6, UR38, UR42, URZ ;  /* 0x0000002a26067290 */ /* 0x000fc8000fffe03f */
[----:B------:R-:W-:-:S04]  /*24f0*/  UIMAD.WIDE.U32 UR4, UR6, 0x24924925, URZ ;  /* 0x24924925060478a5 */ /* 0x000fc8000f8e003f */
[----:B------:R-:W-:-:S04]  /*2500*/  UIADD3 UR4, UR6, -UR5, URZ ;  /* 0x8000000506047290 */ /* 0x000fc8000fffe03f */
[----:B------:R-:W-:-:S04]  /*2510*/  ULEA.HI UR4, UR4, UR5, URZ, 0x1f ;  /* 0x0000000504047291 */ /* 0x000fc8000f8ff83f */
[----:B------:R-:W-:-:S04]  /*2520*/  USHF.R.U32.HI UR4, URZ, 0x2, UR4 ;  /* 0x000000023f047899 */ /* 0x000fc80008011604 */
[----:B------:R-:W-:-:S04]  /*2530*/  UIMAD UR4, UR4, -0x7, UR6 ;  /* 0xfffffff9040478a4 */ /* 0x000fc8000f8e0206 */
[----:B------:R-:W-:-:S04]  /*2540*/  ULEA UR4, UR4, UR41, 0x3 ;  /* 0x0000002904047291 */ /* 0x000fc8000f8e183f */
[----:B------:R-:W-:-:S06]  /*2550*/  UIADD3 UR4, UR4, 0x38, URZ ;  /* 0x0000003804047890 */ /* 0x000fcc000fffe03f */
[----:B------:R-:W-:-:S05]  /*2560*/  IMAD.U32 R3, RZ, RZ, UR4 ;  /* 0x00000004ff037e24 */ /* 0x000fca000f8e00ff */
[----:B------:R-:W-:-:S04]  /*2570*/  PRMT R0, R56, 0x654, R3 ;  /* 0x0000065438007816 */ /* 0x000fc80000000003 */
[----:B------:R0:W-:Y:S03]  /*2580*/  SYNCS.ARRIVE.TRANS64.RED.A1T0 RZ, [R0+URZ], RZ ;  /* 0x000000ff00ff79a7 */ /* 0x0001e6000810043f */
.L_x_36:
[----:B------:R-:W-:Y:S05]  /*2590*/  BSYNC B0 ;  /* 0x0000000000007941 */ /* 0x000fea0003800000 */
.L_x_35:
[----:B------:R-:W-:Y:S05]  /*25a0*/  @P0 BRA `(.L_x_33) ;  /* 0x0000000000040947 */ /* 0x000fea0003800000 */
[----:B------:R-:W-:Y:S01]  /*25b0*/  BPT.TRAP 0x1 ;  /* 0x000000040000795c */ /* 0x000fe20000300000 */
.L_x_33:
[----:B0-----:R-:W-:Y:S01]  /*25c0*/  SHF.L.U32 R0, R77, 0x1f, RZ ;  /* 0x0000001f4d007819 */ /* 0x001fe200000006ff */
[----:B------:R-:W-:Y:S01]  /*25d0*/  UISETP.GE.U32.AND UP1, UPT, UR47, 0x7, UPT ;  /* 0x000000072f00788c */ /* 0x000fe2000bf26070 */
[----:B------:R-:W-:Y:S01]  /*25e0*/  SHF.R.S32.HI R11, RZ, 0x1f, R19 ;  /* 0x0000001fff0b7819 */ /* 0x000fe20000011413 */
[----:B------:R-:W-:Y:S01]  /*25f0*/  UIADD3 UR38, UR38, UR47, URZ ;  /* 0x0000002f26267290 */ /* 0x000fe2000fffe03f */
[----:B------:R-:W0:Y:S03]  /*2600*/  SYNCS.PHASECHK.TRANS64.TRYWAIT P0, [UR43+0x8], R0 ;  /* 0x00000800ff0075a7 */ /* 0x000e26000800016b */
[----:B------:R-:W-:-:S04]  /*2610*/  UISETP.GT.U32.AND UP0, UPT, UR38, 0x6, UPT ;  /* 0x000000062600788c */ /* 0x000fc8000bf04070 */
[----:B------:R-:W-:Y:S02]  /*2620*/  UISETP.LT.U32.AND UP0, UPT, UR47, 0x7, UP0 ;  /* 0x000000072f00788c */ /* 0x000fe40008701070 */
[----:B------:R-:W-:Y:S02]  /*2630*/  @UP1 UIMAD.WIDE.U32 UR4, UR38, 0x24924925, URZ ;  /* 0x24924925260418a5 */ /* 0x000fe4000f8e003f */
[----:B------:R-:W-:Y:S02]  /*2640*/  USEL UR6, URZ, 0x1, !UP0 ;  /* 0x000000013f067887 */ /* 0x000fe4000c000000 */
[----:B------:R-:W-:Y:S02]  /*2650*/  @UP1 UIADD3 UR4, UR38, -UR5, URZ ;  /* 0x8000000526041290 */ /* 0x000fe4000fffe03f */
[----:B------:R-:W-:Y:S02]  /*2660*/  ULOP3.LUT UR39, UR39, UR6, URZ, 0x3c, !UPT ;  /* 0x0000000627277292 */ /* 0x000fe4000f8e3c3f */
[----:B------:R-:W-:-:S04]  /*2670*/  @UP1 ULEA.HI UR4, UR4, UR5, URZ, 0x1f ;  /* 0x0000000504041291 */ /* 0x000fc8000f8ff83f */
[----:B------:R-:W-:-:S04]  /*2680*/  @UP1 USHF.R.U32.HI UR4, URZ, 0x2, UR4 ;  /* 0x000000023f041899 */ /* 0x000fc80008011604 */
[----:B------:R-:W-:Y:S01]  /*2690*/  @UP1 ULOP3.LUT UR39, UR39, 0x1, UR4, 0x78, !UPT ;  /* 0x0000000127271892 */ /* 0x000fe2000f8e7804 */
[----:B0-----:R-:W-:Y:S11]  /*26a0*/  @!P0 BRA `(.L_x_37) ;  /* 0x0000003400b08947 */ /* 0x001ff60003800000 */
.L_x_130:
[----:B0-----:R-:W-:Y:S01]  /*26b0*/  IMAD.SHL.U32 R3, R22, 0x40, RZ ;  /* 0x0000004016037824 */ /* 0x001fe200078e00ff */
[----:B------:R-:W-:Y:S01]  /*26c0*/  ULDC UR6, c[0x0][0x284] ;  /* 0x0000a10000067ab9 */ /* 0x000fe20000000800 */
[----:B------:R-:W-:Y:S01]  /*26d0*/  IMAD.SHL.U32 R12, R18, 0x40, RZ ;  /* 0x00000040120c7824 */ /* 0x000fe200078e00ff */
[----:B------:R-:W-:Y:S01]  /*26e0*/  ULDC.64 UR4, c[0x0][0x5d0] ;  /* 0x0001740000047ab9 */ /* 0x000fe20000000a00 */
[----:B------:R-:W-:Y:S01]  /*26f0*/  IMAD.WIDE R72, R22, 0x40, R60 ;  /* 0x0000004016487825 */ /* 0x000fe200078e023c */
[----:B------:R-:W-:Y:S01]  /*2700*/  ISETP.GE.AND P0, PT, R3, UR6, PT ;  /* 0x0000000603007c0c */ /* 0x000fe2000bf06270 */
[----:B------:R-:W-:Y:S01]  /*2710*/  ULDC UR6, c[0x0][0x288] ;  /* 0x0000a20000067ab9 */ /* 0x000fe20000000800 */
[----:B------:R-:W-:Y:S01]  /*2720*/  SHF.R.S32.HI R13, RZ, 0x1f, R12 ;  /* 0x0000001fff0d7819 */ /* 0x000fe2000001140c */
[----:B------:R-:W-:Y:S01]  /*2730*/  IMAD R0, R11, UR4, RZ ;  /* 0x000000040b007c24 */ /* 0x000fe2000f8e02ff */
[----:B------:R-:W-:Y:S01]  /*2740*/  ISETP.GE.OR P0, PT, R12, UR6, P0 ;  /* 0x000000060c007c0c */ /* 0x000fe20008706670 */
[----:B------:R-:W-:-:S04]  /*2750*/  IMAD.WIDE.U32 R4, R19, UR4, R62 ;  /* 0x0000000413047c25 */ /* 0x000fc8000f8e003e */
[----:B------:R-:W-:Y:S01]  /*2760*/  IMAD R7, R19, UR5, R0 ;  /* 0x0000000513077c24 */ /* 0x000fe2000f8e0200 */
[----:B------:R-:W-:Y:S01]  /*2770*/  IADD3 R4, P1, R12, R4, RZ ;  /* 0x000000040c047210 */ /* 0x000fe20007f3e0ff */
[----:B------:R-:W-:Y:S02]  /*2780*/  ULDC.64 UR4, c[0x0][0x5c8] ;  /* 0x0001720000047ab9 */ /* 0x000fe40000000a00 */
[----:B------:R-:W-:Y:S01]  /*2790*/  IMAD R9, R73, UR4, RZ ;  /* 0x0000000449097c24 */ /* 0x000fe2000f8e02ff */
[----:B------:R-:W-:-:S03]  /*27a0*/  IADD3.X R5, R13, R5, R7, P1, !PT ;  /* 0x000000050d057210 */ /* 0x000fc60000ffe407 */
[C---:B------:R-:W-:Y:S02]  /*27b0*/  IMAD R9, R72.reuse, UR5, R9 ;  /* 0x0000000548097c24 */ /* 0x040fe4000f8e0209 */
[----:B------:R-:W-:Y:S01]  /*27c0*/  IMAD.WIDE.U32 R74, R72, UR4, R4 ;  /* 0x00000004484a7c25 */ /* 0x000fe2000f8e0004 */
[----:B------:R-:W-:Y:S06]  /*27d0*/  @P0 BRA `(.L_x_38) ;  /* 0x0000001800d40947 */ /* 0x000fec0003800000 */
[----:B-----5:R-:W-:Y:S01]  /*27e0*/  FSETP.NEU.AND P0, PT, R58, RZ, PT ;  /* 0x000000ff3a00720b */ /* 0x020fe20003f0d000 */
[----:B------:R-:W-:Y:S01]  /*27f0*/  IMAD.IADD R18, R67, 0x1, -R12 ;  /* 0x0000000143127824 */ /* 0x000fe200078e0a0c */
[----:B------:R-:W-:Y:S01]  /*2800*/  BSSY B0, `(.L_x_38) ;  /* 0x00001b2000007945 */ /* 0x000fe20003800000 */
[----:B------:R-:W-:Y:S02]  /*2810*/  IMAD.IADD R0, R70, 0x1, -R3 ;  /* 0x0000000146007824 */ /* 0x000fe400078e0a03 */
[----:B------:R-:W-:Y:S01]  /*2820*/  IMAD.IADD R7, R75, 0x1, R9 ;  /* 0x000000014b077824 */ /* 0x000fe200078e0209 */
[----:B------:R-:W-:-:S04]  /*2830*/  ISETP.GT.AND P1, PT, R18, RZ, PT ;  /* 0x000000ff1200720c */ /* 0x000fc80003f24270 */
[----:B------:R-:W-:-:S03]  /*2840*/  ISETP.GT.AND P3, PT, R0, RZ, P1 ;  /* 0x000000ff0000720c */ /* 0x000fc60000f64270 */
[----:B------:R-:W-:Y:S10]  /*2850*/  @!P0 BRA `(.L_x_39) ;  /* 0x0000001000d88947 */ /* 0x000ff40003800000 */
[----:B------:R-:W0:Y:S01]  /*2860*/  LDC.64 R78, c[0x0][0x5b8] ;  /* 0x00016e00ff4e7b82 */ /* 0x000e220000000a00 */
[----:B------:R-:W-:-:S07]  /*2870*/  ULDC.64 UR4, c[0x0][0x5c0] ;  /* 0x0001700000047ab9 */ /* 0x000fce0000000a00 */
[----:B------:R-:W1:Y:S08]  /*2880*/  LDC.64 R80, c[0x0][0x5b0] ;  /* 0x00016c00ff507b82 */ /* 0x000e700000000a00 */
[----:B------:R-:W2:Y:S01]  /*2890*/  LDC.64 R82, c[0x0][0x5a8] ;  /* 0x00016a00ff527b82 */ /* 0x000ea20000000a00 */
[-C--:B0-----:R-:W-:Y:S02]  /*28a0*/  IMAD R6, R11, R78.reuse, RZ ;  /* 0x0000004e0b067224 */ /* 0x081fe400078e02ff */
[----:B------:R-:W-:-:S04]  /*28b0*/  IMAD.WIDE.U32 R4, R19, R78, R62 ;  /* 0x0000004e13047225 */ /* 0x000fc800078e003e */
[----:B------:R-:W-:Y:S01]  /*28c0*/  IMAD R75, R19, R79, R6 ;  /* 0x0000004f134b7224 */ /* 0x000fe200078e0206 */
[----:B------:R-:W-:Y:S01]  /*28d0*/  IADD3 R8, P0, R12, R4, RZ ;  /* 0x000000040c087210 */ /* 0x000fe20007f1e0ff */
[----:B-1----:R-:W-:-:S03]  /*28e0*/  IMAD R3, R73, R80, RZ ;  /* 0x0000005049037224 */ /* 0x002fc600078e02ff */
[----:B------:R-:W-:Y:S01]  /*28f0*/  IADD3.X R9, R13, R5, R75, P0, !PT ;  /* 0x000000050d097210 */ /* 0x000fe200007fe44b */
[C---:B------:R-:W-:Y:S02]  /*2900*/  IMAD R73, R72.reuse, R81, R3 ;  /* 0x0000005148497224 */ /* 0x040fe400078e0203 */
[----:B------:R-:W-:-:S04]  /*2910*/  IMAD.WIDE.U32 R4, R72, R80, R8 ;  /* 0x0000005048047225 */ /* 0x000fc800078e0008 */
[----:B------:R-:W-:Y:S01]  /*2920*/  IMAD.IADD R3, R5, 0x1, R73 ;  /* 0x0000000105037824 */ /* 0x000fe200078e0249 */
[----:B--2---:R-:W-:-:S04]  /*2930*/  LEA R10, P0, R4, R82, 0x2 ;  /* 0x00000052040a7211 */ /* 0x004fc800078010ff */
[----:B------:R-:W-:-:S05]  /*2940*/  LEA.HI.X R11, R4, R83, R3, 0x2, P0 ;  /* 0x00000053040b7211 */ /* 0x000fca00000f1403 */
[----:B------:R-:W2:Y:S01]  /*2950*/  @P3 LDG.E.LTC128B R3, desc[UR36][R10.64] ;  /* 0x000000240a033981 */ /* 0x000ea2000c1e1920 */
[----:B------:R-:W-:Y:S01]  /*2960*/  IMAD.WIDE.U32 R4, R72, R80, R12 ;  /* 0x0000005048047225 */ /* 0x000fe200078e000c */
[----:B------:R-:W-:Y:S01]  /*2970*/  ISETP.GT.AND P2, PT, R18, 0x1, PT ;  /* 0x000000011200780c */ /* 0x000fe20003f44270 */
[----:B------:R-:W-:Y:S01]  /*2980*/  BSSY B1, `(.L_x_40) ;  /* 0x0000017000017945 */ /* 0x000fe20003800000 */
[C---:B------:R-:W-:Y:S01]  /*2990*/  SHF.L.U64.HI R21, R80.reuse, 0x3, R81 ;  /* 0x0000000350157819 */ /* 0x040fe20000010251 */
[----:B------:R-:W-:Y:S01]  /*29a0*/  IMAD.SHL.U32 R20, R80, 0x8, RZ ;  /* 0x0000000850147824 */ /* 0x000fe200078e00ff */
[----:B------:R-:W-:Y:S02]  /*29b0*/  IADD3 R14, P0, R62, R4, RZ ;  /* 0x000000043e0e7210 */ /* 0x000fe40007f1e0ff */
[----:B------:R-:W-:Y:S01]  /*29c0*/  ISETP.GT.AND P4, PT, R0, RZ, P2 ;  /* 0x000000ff0000720c */ /* 0x000fe20001784270 */
[----:B------:R-:W-:Y:S01]  /*29d0*/  IMAD.WIDE.U32 R20, R72, R80, R20 ;  /* 0x0000005048147225 */ /* 0x000fe200078e0014 */
[----:B------:R-:W-:-:S02]  /*29e0*/  IADD3.X R15, R63, R73, R5, P0, !PT ;  /* 0x000000493f0f7210 */ /* 0x000fc400007fe405 */
[----:B------:R-:W-:Y:S01]  /*29f0*/  LEA R6, P0, R74, UR4, 0x2 ;  /* 0x000000044a067c11 */ /* 0x000fe2000f8010ff */
[----:B------:R-:W-:Y:S01]  /*2a00*/  IMAD.IADD R73, R73, 0x1, R21 ;  /* 0x0000000149497824 */ /* 0x000fe200078e0215 */
[----:B------:R-:W-:Y:S01]  /*2a10*/  ISETP.GT.AND P1, PT, R0, 0x8, P1 ;  /* 0x000000080000780c */ /* 0x000fe20000f24270 */
[----:B------:R-:W-:Y:S01]  /*2a20*/  IMAD.WIDE.U32 R14, R19, R78, R14 ;  /* 0x0000004e130e7225 */ /* 0x000fe200078e000e */
[----:B------:R-:W-:-:S03]  /*2a30*/  LEA.HI.X R7, R74, UR5, R7, 0x2, P0 ;  /* 0x000000054a077c11 */ /* 0x000fc600080f1407 */
[----:B------:R-:W-:Y:S01]  /*2a40*/  IMAD.IADD R15, R75, 0x1, R15 ;  /* 0x000000014b0f7824 */ /* 0x000fe200078e020f */
[----:B------:R-:W-:Y:S01]  /*2a50*/  LEA R4, P0, R14, R82, 0x2 ;  /* 0x000000520e047211 */ /* 0x000fe200078010ff */
[----:B--2---:R-:W-:-:S04]  /*2a60*/  FMUL R5, R3, R58 ;  /* 0x0000003a03057220 */ /* 0x004fc80000400000 */
[----:B------:R-:W-:Y:S01]  /*2a70*/  FFMA R11, R24, R57, R5 ;  /* 0x00000039180b7223 */ /* 0x000fe20000000005 */
[----:B------:R-:W-:Y:S02]  /*2a80*/  LEA.HI.X R5, R14, R83, R15, 0x2, P0 ;  /* 0x000000530e057211 */ /* 0x000fe400000f140f */
[----:B------:R-:W-:Y:S02]  /*2a90*/  IADD3 R10, P0, R8, R20, RZ ;  /* 0x00000014080a7210 */ /* 0x000fe40007f1e0ff */
[----:B------:R0:W-:Y:S02]  /*2aa0*/  @P3 STG.E desc[UR36][R6.64], R11 ;  /* 0x0000000b06003986 */ /* 0x0001e4000c101924 */
[----:B------:R-:W-:Y:S01]  /*2ab0*/  LEA R14, P3, R10, R82, 0x2 ;  /* 0x000000520a0e7211 */ /* 0x000fe200078610ff */
[----:B------:R-:W-:Y:S01]  /*2ac0*/  IMAD.X R9, R73, 0x1, R9, P0 ;  /* 0x0000000149097824 */ /* 0x000fe200000e0609 */
[----:B------:R-:W-:Y:S11]  /*2ad0*/  @!P4 BRA `(.L_x_41) ;  /* 0x000000000004c947 */ /* 0x000ff60003800000 */
[----:B------:R1:W5:Y:S02]  /*2ae0*/  LDG.E.LTC128B R3, desc[UR36][R4.64+0x4] ;  /* 0x0000042404037981 */ /* 0x000364000c1e1920 */
.L_x_41:
[----:B------:R-:W-:Y:S05]  /*2af0*/  BSYNC B1 ;  /* 0x0000000000017941 */ /* 0x000fea0003800000 */
.L_x_40:
[----:B-----5:R-:W-:Y:S01]  /*2b00*/  FMUL R8, R3, R58 ;  /* 0x0000003a03087220 */ /* 0x020fe20000400000 */
[----:B------:R-:W-:Y:S01]  /*2b10*/  IMAD.MOV.U32 R21, RZ, RZ, R3 ;  /* 0x000000ffff157224 */ /* 0x000fe200078e0003 */
[----:B------:R-:W-:Y:S02]  /*2b20*/  LEA.HI.X R15, R10, R83, R9, 0x2, P3 ;  /* 0x000000530a0f7211 */ /* 0x000fe400018f1409 */
[----:B------:R-:W-:-:S05]  /*2b30*/  FFMA R25, R25, R57, R8 ;  /* 0x0000003919197223 */ /* 0x000fca0000000008 */
[----:B------:R2:W-:Y:S04]  /*2b40*/  @P4 STG.E desc[UR36][R6.64+0x4], R25 ;  /* 0x0000041906004986 */ /* 0x0005e8000c101924 */
[----:B------:R-:W3:Y:S01]  /*2b50*/  @P1 LDG.E.LTC128B R21, desc[UR36][R14.64] ;  /* 0x000000240e151981 */ /* 0x000ee2000c1e1920 */
[----:B------:R-:W-:Y:S01]  /*2b60*/  IADD3 R12, P0, P3, R62, R20, R12 ;  /* 0x000000143e0c7210 */ /* 0x000fe20007b1e00c */
[----:B------:R-:W-:Y:S01]  /*2b70*/  BSSY B1, `(.L_x_42) ;  /* 0x0000010000017945 */ /* 0x000fe20003800000 */
[----:B0-----:R-:W-:Y:S02]  /*2b80*/  SHF.L.U64.HI R11, R59, 0x2, R64 ;  /* 0x000000023b0b7819 */ /* 0x001fe40000010240 */
[----:B------:R-:W-:Y:S02]  /*2b90*/  IADD3.X R13, R63, R73, R13, P0, P3 ;  /* 0x000000493f0d7210 */ /* 0x000fe400007e640d */
[----:B------:R-:W-:-:S02]  /*2ba0*/  LEA R10, P3, R59, R6, 0x2 ;  /* 0x000000063b0a7211 */ /* 0x000fc400078610ff */
[----:B------:R-:W-:Y:S01]  /*2bb0*/  ISETP.GT.AND P2, PT, R0, 0x8, P2 ;  /* 0x000000080000780c */ /* 0x000fe20001744270 */
[----:B------:R-:W-:Y:S01]  /*2bc0*/  IMAD.WIDE.U32 R12, R19, R78, R12 ;  /* 0x0000004e130c7225 */ /* 0x000fe200078e000c */
[----:B------:R-:W-:-:S03]  /*2bd0*/  ISETP.GT.AND P0, PT, R18, 0x8, PT ;  /* 0x000000081200780c */ /* 0x000fc60003f04270 */
[----:B------:R-:W-:Y:S01]  /*2be0*/  IMAD.X R11, R11, 0x1, R7, P3 ;  /* 0x000000010b0b7824 */ /* 0x000fe200018e0607 */
[----:B------:R-:W-:Y:S01]  /*2bf0*/  LEA R8, P4, R12, R82, 0x2 ;  /* 0x000000520c087211 */ /* 0x000fe200078810ff */
[----:B------:R-:W-:-:S05]  /*2c00*/  IMAD.IADD R9, R75, 0x1, R13 ;  /* 0x000000014b097824 */ /* 0x000fca00078e020d */
[----:B------:R-:W-:Y:S01]  /*2c10*/  LEA.HI.X R9, R12, R83, R9, 0x2, P4 ;  /* 0x000000530c097211 */ /* 0x000fe200020f1409 */
[----:B---3--:R-:W-:-:S04]  /*2c20*/  FMUL R3, R21, R58 ;  /* 0x0000003a15037220 */ /* 0x008fc80000400000 */
[----:B------:R-:W-:-:S05]  /*2c30*/  FFMA R3, R26, R57, R3 ;  /* 0x000000391a037223 */ /* 0x000fca0000000003 */
[----:B------:R2:W-:Y:S01]  /*2c40*/  @P1 STG.E desc[UR36][R10.64], R3 ;  /* 0x000000030a001986 */ /* 0x0005e2000c101924 */
[----:B------:R-:W-:Y:S05]  /*2c50*/  @!P2 BRA `(.L_x_43) ;  /* 0x000000000004a947 */ /* 0x000fea0003800000 */
[----:B------:R0:W5:Y:S02]  /*2c60*/  LDG.E.LTC128B R21, desc[UR36][R8.64+0x4] ;  /* 0x0000042408157981 */ /* 0x000164000c1e1920 */
.L_x_43:
[----:B------:R-:W-:Y:S05]  /*2c70*/  BSYNC B1 ;  /* 0x0000000000017941 */ /* 0x000fea0003800000 */
.L_x_42:
[----:B-----5:R-:W-:Y:S01]  /*2c80*/  FMUL R12, R21, R58 ;  /* 0x0000003a150c7220 */ /* 0x020fe20000400000 */
[----:B------:R-:W-:Y:S01]  /*2c90*/  ISETP.GT.AND P3, PT, R0, RZ, P0 ;  /* 0x000000ff0000720c */ /* 0x000fe20000764270 */
[----:B------:R-:W-:Y:S01]  /*2ca0*/  BSSY B1, `(.L_x_44) ;  /* 0x0000006000017945 */ /* 0x000fe20003800000 */
[----:B------:R-:W-:Y:S01]  /*2cb0*/  ISETP.GT.AND P1, PT, R18, 0x9, PT ;  /* 0x000000091200780c */ /* 0x000fe20003f24270 */
[----:B------:R-:W-:-:S05]  /*2cc0*/  FFMA R27, R27, R57, R12 ;  /* 0x000000391b1b7223 */ /* 0x000fca000000000c */
[----:B------:R3:W-:Y:S05]  /*2cd0*/  @P2 STG.E desc[UR36][R10.64+0x4], R27 ;  /* 0x0000041b0a002986 */ /* 0x0007ea000c101924 */
[----:B------:R-:W-:Y:S05]  /*2ce0*/  @!P3 BRA `(.L_x_45) ;  /* 0x000000000004b947 */ /* 0x000fea0003800000 */
[----:B------:R4:W5:Y:S02]  /*2cf0*/  LDG.E.LTC128B R21, desc[UR36][R4.64+0x20] ;  /* 0x0000202404157981 */ /* 0x000964000c1e1920 */
.L_x_45:
[----:B------:R-:W-:Y:S05]  /*2d00*/  BSYNC B1 ;  /* 0x0000000000017941 */ /* 0x000fea0003800000 */
.L_x_44:
[----:B--2--5:R-:W-:Y:S01]  /*2d10*/  FMUL R3, R21, R58 ;  /* 0x0000003a15037220 */ /* 0x024fe20000400000 */
[----:B------:R-:W-:Y:S01]  /*2d20*/  ISETP.GT.AND P2, PT, R0, RZ, P1 ;  /* 0x000000ff0000720c */ /* 0x000fe20000f44270 */
[----:B------:R-:W-:Y:S02]  /*2d30*/  BSSY B1, `(.L_x_46) ;  /* 0x0000005000017945 */ /* 0x000fe40003800000 */
[----:B------:R-:W-:-:S05]  /*2d40*/  FFMA R3, R28, R57, R3 ;  /* 0x000000391c037223 */ /* 0x000fca0000000003 */
[----:B------:R2:W-:Y:S05]  /*2d50*/  @P3 STG.E desc[UR36][R6.64+0x20], R3 ;  /* 0x0000200306003986 */ /* 0x0005ea000c101924 */
[----:B------:R-:W-:Y:S05]  /*2d60*/  @!P2 BRA `(.L_x_47) ;  /* 0x000000000004a947 */ /* 0x000fea0003800000 */
[----:B------:R0:W5:Y:S02]  /*2d70*/  LDG.E.LTC128B R21, desc[UR36][R4.64+0x24] ;  /* 0x0000242404157981 */ /* 0x000164000c1e1920 */
.L_x_47:
[----:B------:R-:W-:Y:S05]  /*2d80*/  BSYNC B1 ;  /* 0x0000000000017941 */ /* 0x000fea0003800000 */
.L_x_46:
[----:B-----5:R-:W-:Y:S01]  /*2d90*/  FMUL R12, R21, R58 ;  /* 0x0000003a150c7220 */ /* 0x020fe20000400000 */
[----:B------:R-:W-:Y:S01]  /*2da0*/  ISETP.GT.AND P0, PT, R0, 0x8, P0 ;  /* 0x000000080000780c */ /* 0x000fe20000704270 */
[----:B------:R-:W-:Y:S02]  /*2db0*/  BSSY B1, `(.L_x_48) ;  /* 0x0000005000017945 */ /* 0x000fe40003800000 */
[----:B------:R-:W-:-:S05]  /*2dc0*/  FFMA R29, R29, R57, R12 ;  /* 0x000000391d1d7223 */ /* 0x000fca000000000c */
[----:B------:R0:W-:Y:S05]  /*2dd0*/  @P2 STG.E desc[UR36][R6.64+0x24], R29 ;  /* 0x0000241d06002986 */ /* 0x0001ea000c101924 */
[----:B------:R-:W-:Y:S05]  /*2de0*/  @!P0 BRA `(.L_x_49) ;  /* 0x0000000000048947 */ /* 0x000fea0003800000 */
[----:B------:R0:W5:Y:S02]  /*2df0*/  LDG.E.LTC128B R21, desc[UR36][R8.64+0x20] ;  /* 0x0000202408157981 */ /* 0x000164000c1e1920 */
.L_x_49:
[----:B------:R-:W-:Y:S05]  /*2e00*/  BSYNC B1 ;  /* 0x0000000000017941 */ /* 0x000fea0003800000 */
.L_x_48:
[----:B--2--5:R-:W-:Y:S01]  /*2e10*/  FMUL R3, R21, R58 ;  /* 0x0000003a15037220 */ /* 0x024fe20000400000 */
[----:B------:R-:W-:Y:S01]  /*2e20*/  ISETP.GT.AND P2, PT, R0, 0x8, P1 ;  /* 0x000000080000780c */ /* 0x000fe20000f44270 */
[----:B------:R-:W-:Y:S01]  /*2e30*/  BSSY B1, `(.L_x_50) ;  /* 0x0000006000017945 */ /* 0x000fe20003800000 */
[----:B------:R-:W-:Y:S01]  /*2e40*/  ISETP.GT.AND P1, PT, R18, 0x10, PT ;  /* 0x000000101200780c */ /* 0x000fe20003f24270 */
[----:B------:R-:W-:-:S05]  /*2e50*/  FFMA R3, R30, R57, R3 ;  /* 0x000000391e037223 */ /* 0x000fca0000000003 */
[----:B------:R2:W-:Y:S05]  /*2e60*/  @P0 STG.E desc[UR36][R10.64+0x20], R3 ;  /* 0x000020030a000986 */ /* 0x0005ea000c101924 */
[----:B------:R-:W-:Y:S05]  /*2e70*/  @!P2 BRA `(.L_x_51) ;  /* 0x000000000004a947 */ /* 0x000fea0003800000 */
[----:B------:R0:W5:Y:S02]  /*2e80*/  LDG.E.LTC128B R21, desc[UR36][R8.64+0x24] ;  /* 0x0000242408157981 */ /* 0x000164000c1e1920 */
.L_x_51:
[----:B------:R-:W-:Y:S05]  /*2e90*/  BSYNC B1 ;  /* 0x0000000000017941 */ /* 0x000fea0003800000 */
.L_x_50:
        /* <DEDUP_REMOVED lines=8> */
.L_x_53:
[----:B------:R-:W-:Y:S05]  /*2f20*/  BSYNC B1 ;  /* 0x0000000000017941 */ /* 0x000fea0003800000 */
.L_x_52:
[----:B--2--5:R-:W-:Y:S01]  /*2f30*/  FMUL R3, R21, R58 ;  /* 0x0000003a15037220 */ /* 0x024fe20000400000 */
[----:B------:R-:W-:Y:S01]  /*2f40*/  ISETP.GT.AND P4, PT, R0, RZ, P0 ;  /* 0x000000ff0000720c */ /* 0x000fe20000784270 */
[----:B------:R-:W-:Y:S02]  /*2f50*/  BSSY B1, `(.L_x_54) ;  /* 0x0000005000017945 */ /* 0x000fe40003800000 */
[----:B------:R-:W-:-:S05]  /*2f60*/  FFMA R3, R32, R57, R3 ;  /* 0x0000003920037223 */ /* 0x000fca0000000003 */
[----:B------:R2:W-:Y:S05]  /*2f70*/  @P3 STG.E desc[UR36][R6.64+0x40], R3 ;  /* 0x0000400306003986 */ /* 0x0005ea000c101924 */
[----:B------:R-:W-:Y:S05]  /*2f80*/  @!P4 BRA `(.L_x_55) ;  /* 0x000000000004c947 */ /* 0x000fea0003800000 */
[----:B------:R0:W5:Y:S02]  /*2f90*/  LDG.E.LTC128B R21, desc[UR36][R4.64+0x44] ;  /* 0x0000442404157981 */ /* 0x000164000c1e1920 */
.L_x_55:
[----:B------:R-:W-:Y:S05]  /*2fa0*/  BSYNC B1 ;  /* 0x0000000000017941 */ /* 0x000fea0003800000 */
.L_x_54:
[----:B-----5:R-:W-:Y:S01]  /*2fb0*/  FMUL R12, R21, R58 ;  /* 0x0000003a150c7220 */ /* 0x020fe20000400000 */
[----:B------:R-:W-:Y:S01]  /*2fc0*/  ISETP.GT.AND P2, PT, R0, 0x8, P1 ;  /* 0x000000080000780c */ /* 0x000fe20000f44270 */
[----:B------:R-:W-:Y:S02]  /*2fd0*/  BSSY B1, `(.L_x_56) ;  /* 0x0000005000017945 */ /* 0x000fe40003800000 */
[----:B------:R-:W-:-:S05]  /*2fe0*/  FFMA R33, R33, R57, R12 ;  /* 0x0000003921217223 */ /* 0x000fca000000000c */
[----:B------:R0:W-:Y:S05]  /*2ff0*/  @P4 STG.E desc[UR36][R6.64+0x44], R33 ;  /* 0x0000442106004986 */ /* 0x0001ea000c101924 */
[----:B------:R-:W-:Y:S05]  /*3000*/  @!P2 BRA `(.L_x_57) ;  /* 0x000000000004a947 */ /* 0x000fea0003800000 */
[----:B------:R0:W5:Y:S02]  /*3010*/  LDG.E.LTC128B R21, desc[UR36][R8.64+0x40] ;  /* 0x0000402408157981 */ /* 0x000164000c1e1920 */
.L_x_57:
[----:B------:R-:W-:Y:S05]  /*3020*/  BSYNC B1 ;  /* 0x0000000000017941 */ /* 0x000fea0003800000 */
.L_x_56:
        /* <DEDUP_REMOVED lines=8> */
.L_x_59:
[----:B------:R-:W-:Y:S05]  /*30b0*/  BSYNC B1 ;  /* 0x0000000000017941 */ /* 0x000fea0003800000 */
.L_x_58:
        /* <DEDUP_REMOVED lines=8> */
.L_x_61:
[----:B------:R-:W-:Y:S05]  /*3140*/  BSYNC B1 ;  /* 0x0000000000017941 */ /* 0x000fea0003800000 */
.L_x_60:
[----:B--2--5:R-:W-:Y:S01]  /*3150*/  FMUL R3, R21, R58 ;  /* 0x0000003a15037220 */ /* 0x024fe20000400000 */
[----:B------:R-:W-:Y:S01]  /*3160*/  ISETP.GT.AND P3, PT, R0, RZ, P0 ;  /* 0x000000ff0000720c */ /* 0x000fe20000764270 */
[----:B------:R-:W-:Y:S02]  /*3170*/  BSSY B1, `(.L_x_62) ;  /* 0x0000005000017945 */ /* 0x000fe40003800000 */
[----:B------:R-:W-:-:S05]  /*3180*/  FFMA R3, R36, R57, R3 ;  /* 0x0000003924037223 */ /* 0x000fca0000000003 */
[----:B------:R2:W-:Y:S05]  /*3190*/  @P2 STG.E desc[UR36][R6.64+0x60], R3 ;  /* 0x0000600306002986 */ /* 0x0005ea000c101924 */
[----:B------:R-:W-:Y:S05]  /*31a0*/  @!P3 BRA `(.L_x_63) ;  /* 0x000000000004b947 */ /* 0x000fea0003800000 */
[----:B------:R0:W5:Y:S02]  /*31b0*/  LDG.E.LTC128B R21, desc[UR36][R4.64+0x64] ;  /* 0x0000642404157981 */ /* 0x000164000c1e1920 */
.L_x_63:
[----:B------:R-:W-:Y:S05]  /*31c0*/  BSYNC B1 ;  /* 0x0000000000017941 */ /* 0x000fea0003800000 */
.L_x_62:
[----:B-----5:R-:W-:Y:S01]  /*31d0*/  FMUL R12, R21, R58 ;  /* 0x0000003a150c7220 */ /* 0x020fe20000400000 */
[----:B------:R-:W-:Y:S01]  /*31e0*/  ISETP.GT.AND P2, PT, R0, 0x8, P1 ;  /* 0x000000080000780c */ /* 0x000fe20000f44270 */
[----:B------:R-:W-:Y:S02]  /*31f0*/  BSSY B1, `(.L_x_64) ;  /* 0x0000005000017945 */ /* 0x000fe40003800000 */
[----:B------:R-:W-:-:S05]  /*3200*/  FFMA R37, R37, R57, R12 ;  /* 0x0000003925257223 */ /* 0x000fca000000000c */
[----:B------:R0:W-:Y:S05]  /*3210*/  @P3 STG.E desc[UR36][R6.64+0x64], R37 ;  /* 0x0000642506003986 */ /* 0x0001ea000c101924 */
[----:B------:R-:W-:Y:S05]  /*3220*/  @!P2 BRA `(.L_x_65) ;  /* 0x000000000004a947 */ /* 0x000fea0003800000 */
[----:B------:R0:W5:Y:S02]  /*3230*/  LDG.E.LTC128B R21, desc[UR36][R8.64+0x60] ;  /* 0x0000602408157981 */ /* 0x000164000c1e1920 */
.L_x_65:
[----:B------:R-:W-:Y:S05]  /*3240*/  BSYNC B1 ;  /* 0x0000000000017941 */ /* 0x000fea0003800000 */
.L_x_64:
        /* <DEDUP_REMOVED lines=8> */
.L_x_67:
[----:B------:R-:W-:Y:S05]  /*32d0*/  BSYNC B1 ;  /* 0x0000000000017941 */ /* 0x000fea0003800000 */
.L_x_66:
        /* <DEDUP_REMOVED lines=8> */
.L_x_69:
[----:B------:R-:W-:Y:S05]  /*3360*/  BSYNC B1 ;  /* 0x0000000000017941 */ /* 0x000fea0003800000 */
.L_x_68:
[----:B--2--5:R-:W-:Y:S01]  /*3370*/  FMUL R3, R21, R58 ;  /* 0x0000003a15037220 */ /* 0x024fe20000400000 */
[----:B------:R-:W-:Y:S01]  /*3380*/  ISETP.GT.AND P3, PT, R0, RZ, P0 ;  /* 0x000000ff0000720c */ /* 0x000fe20000764270 */
[----:B------:R-:W-:Y:S02]  /*3390*/  BSSY B1, `(.L_x_70) ;  /* 0x0000005000017945 */ /* 0x000fe40003800000 */
[----:B------:R-:W-:-:S05]  /*33a0*/  FFMA R3, R40, R57, R3 ;  /* 0x0000003928037223 */ /* 0x000fca0000000003 */
[----:B------:R2:W-:Y:S05]  /*33b0*/  @P2 STG.E desc[UR36][R6.64+0x80], R3 ;  /* 0x0000800306002986 */ /* 0x0005ea000c101924 */
[----:B------:R-:W-:Y:S05]  /*33c0*/  @!P3 BRA `(.L_x_71) ;  /* 0x000000000004b947 */ /* 0x000fea0003800000 */
[----:B------:R0:W5:Y:S02]  /*33d0*/  LDG.E.LTC128B R21, desc[UR36][R4.64+0x84] ;  /* 0x0000842404157981 */ /* 0x000164000c1e1920 */
.L_x_71:
[----:B------:R-:W-:Y:S05]  /*33e0*/  BSYNC B1 ;  /* 0x0000000000017941 */ /* 0x000fea0003800000 */
.L_x_70:
[----:B-----5:R-:W-:Y:S01]  /*33f0*/  FMUL R12, R21, R58 ;  /* 0x0000003a150c7220 */ /* 0x020fe20000400000 */
[----:B------:R-:W-:Y:S01]  /*3400*/  ISETP.GT.AND P2, PT, R0, 0x8, P1 ;  /* 0x000000080000780c */ /* 0x000fe20000f44270 */
[----:B------:R-:W-:Y:S02]  /*3410*/  BSSY B1, `(.L_x_72) ;  /* 0x0000005000017945 */ /* 0x000fe40003800000 */
[----:B------:R-:W-:-:S05]  /*3420*/  FFMA R41, R41, R57, R12 ;  /* 0x0000003929297223 */ /* 0x000fca000000000c */
[----:B------:R0:W-:Y:S05]  /*3430*/  @P3 STG.E desc[UR36][R6.64+0x84], R41 ;  /* 0x0000842906003986 */ /* 0x0001ea000c101924 */
[----:B------:R-:W-:Y:S05]  /*3440*/  @!P2 BRA `(.L_x_73) ;  /* 0x000000000004a947 */ /* 0x000fea0003800000 */
[----:B------:R0:W5:Y:S02]  /*3450*/  LDG.E.LTC128B R21, desc[UR36][R8.64+0x80] ;  /* 0x0000802408157981 */ /* 0x000164000c1e1920 */
.L_x_73:
[----:B------:R-:W-:Y:S05]  /*3460*/  BSYNC B1 ;  /* 0x0000000000017941 */ /* 0x000fea0003800000 */
.L_x_72:
        /* <DEDUP_REMOVED lines=8> */
.L_x_75:
[----:B------:R-:W-:Y:S05]  /*34f0*/  BSYNC B1 ;  /* 0x0000000000017941 */ /* 0x000fea0003800000 */
.L_x_74:
        /* <DEDUP_REMOVED lines=8> */
.L_x_77:
[----:B------:R-:W-:Y:S05]  /*3580*/  BSYNC B1 ;  /* 0x0000000000017941 */ /* 0x000fea0003800000 */
.L_x_76:
[----:B--2--5:R-:W-:Y:S01]  /*3590*/  FMUL R3, R21, R58 ;  /* 0x0000003a15037220 */ /* 0x024fe20000400000 */
[----:B------:R-:W-:Y:S01]  /*35a0*/  ISETP.GT.AND P3, PT, R0, RZ, P0 ;  /* 0x000000ff0000720c */ /* 0x000fe20000764270 */
[----:B------:R-:W-:Y:S02]  /*35b0*/  BSSY B1, `(.L_x_78) ;  /* 0x0000005000017945 */ /* 0x000fe40003800000 */
[----:B------:R-:W-:-:S05]  /*35c0*/  FFMA R3, R44, R57, R3 ;  /* 0x000000392c037223 */ /* 0x000fca0000000003 */
[----:B------:R2:W-:Y:S05]  /*35d0*/  @P2 STG.E desc[UR36][R6.64+0xa0], R3 ;  /* 0x0000a00306002986 */ /* 0x0005ea000c101924 */
[----:B------:R-:W-:Y:S05]  /*35e0*/  @!P3 BRA `(.L_x_79) ;  /* 0x000000000004b947 */ /* 0x000fea0003800000 */
[----:B------:R0:W5:Y:S02]  /*35f0*/  LDG.E.LTC128B R21, desc[UR36][R4.64+0xa4] ;  /* 0x0000a42404157981 */ /* 0x000164000c1e1920 */
.L_x_79:
[----:B------:R-:W-:Y:S05]  /*3600*/  BSYNC B1 ;  /* 0x0000000000017941 */ /* 0x000fea0003800000 */
.L_x_78:
[----:B-----5:R-:W-:Y:S01]  /*3610*/  FMUL R12, R21, R58 ;  /* 0x0000003a150c7220 */ /* 0x020fe20000400000 */
[----:B------:R-:W-:Y:S01]  /*3620*/  ISETP.GT.AND P2, PT, R0, 0x8, P1 ;  /* 0x000000080000780c */ /* 0x000fe20000f44270 */
[----:B------:R-:W-:Y:S02]  /*3630*/  BSSY B1, `(.L_x_80) ;  /* 0x0000005000017945 */ /* 0x000fe40003800000 */
[----:B------:R-:W-:-:S05]  /*3640*/  FFMA R45, R45, R57, R12 ;  /* 0x000000392d2d7223 */ /* 0x000fca000000000c */
[----:B------:R0:W-:Y:S05]  /*3650*/  @P3 STG.E desc[UR36][R6.64+0xa4], R45 ;  /* 0x0000a42d06003986 */ /* 0x0001ea000c101924 */
[----:B------:R-:W-:Y:S05]  /*3660*/  @!P2 BRA `(.L_x_81) ;  /* 0x000000000004a947 */ /* 0x000fea0003800000 */
[----:B------:R0:W5:Y:S02]  /*3670*/  LDG.E.LTC128B R21, desc[UR36][R8.64+0xa0] ;  /* 0x0000a02408157981 */ /* 0x000164000c1e1920 */
.L_x_81:
[----:B------:R-:W-:Y:S05]  /*3680*/  BSYNC B1 ;  /* 0x0000000000017941 */ /* 0x000fea0003800000 */
.L_x_80:
        /* <DEDUP_REMOVED lines=8> */
.L_x_83:
[----:B------:R-:W-:Y:S05]  /*3710*/  BSYNC B1 ;  /* 0x0000000000017941 */ /* 0x000fea0003800000 */
.L_x_82:
        /* <DEDUP_REMOVED lines=8> */
.L_x_85:
[----:B------:R-:W-:Y:S05]  /*37a0*/  BSYNC B1 ;  /* 0x0000000000017941 */ /* 0x000fea0003800000 */
.L_x_84:
[----:B--2--5:R-:W-:Y:S01]  /*37b0*/  FMUL R3, R21, R58 ;  /* 0x0000003a15037220 */ /* 0x024fe20000400000 */
[----:B------:R-:W-:Y:S01]  /*37c0*/  ISETP.GT.AND P3, PT, R0, RZ, P0 ;  /* 0x000000ff0000720c */ /* 0x000fe20000764270 */
[----:B------:R-:W-:Y:S02]  /*37d0*/  BSSY B1, `(.L_x_86) ;  /* 0x0000005000017945 */ /* 0x000fe40003800000 */
[----:B------:R-:W-:-:S05]  /*37e0*/  FFMA R3, R48, R57, R3 ;  /* 0x0000003930037223 */ /* 0x000fca0000000003 */
[----:B------:R2:W-:Y:S05]  /*37f0*/  @P2 STG.E desc[UR36][R6.64+0xc0], R3 ;  /* 0x0000c00306002986 */ /* 0x0005ea000c101924 */
[----:B------:R-:W-:Y:S05]  /*3800*/  @!P3 BRA `(.L_x_87) ;  /* 0x000000000004b947 */ /* 0x000fea0003800000 */
[----:B------:R0:W5:Y:S02]  /*3810*/  LDG.E.LTC128B R21, desc[UR36][R4.64+0xc4] ;  /* 0x0000c42404157981 */ /* 0x000164000c1e1920 */
.L_x_87:
[----:B------:R-:W-:Y:S05]  /*3820*/  BSYNC B1 ;  /* 0x0000000000017941 */ /* 0x000fea0003800000 */
.L_x_86:
[----:B-----5:R-:W-:Y:S01]  /*3830*/  FMUL R12, R21, R58 ;  /* 0x0000003a150c7220 */ /* 0x020fe20000400000 */
[----:B------:R-:W-:Y:S01]  /*3840*/  ISETP.GT.AND P2, PT, R0, 0x8, P1 ;  /* 0x000000080000780c */ /* 0x000fe20000f44270 */
[----:B------:R-:W-:Y:S02]  /*3850*/  BSSY B1, `(.L_x_88) ;  /* 0x0000005000017945 */ /* 0x000fe40003800000 */
[----:B------:R-:W-:-:S05]  /*3860*/  FFMA R49, R49, R57, R12 ;  /* 0x0000003931317223 */ /* 0x000fca000000000c */
[----:B------:R0:W-:Y:S05]  /*3870*/  @P3 STG.E desc[UR36][R6.64+0xc4], R49 ;  /* 0x0000c43106003986 */ /* 0x0001ea000c101924 */
[----:B------:R-:W-:Y:S05]  /*3880*/  @!P2 BRA `(.L_x_89) ;  /* 0x000000000004a947 */ /* 0x000fea0003800000 */
[----:B------:R0:W5:Y:S02]  /*3890*/  LDG.E.LTC128B R21, desc[UR36][R8.64+0xc0] ;  /* 0x0000c02408157981 */ /* 0x000164000c1e1920 */
.L_x_89:
[----:B------:R-:W-:Y:S05]  /*38a0*/  BSYNC B1 ;  /* 0x0000000000017941 */ /* 0x000fea0003800000 */
.L_x_88:
        /* <DEDUP_REMOVED lines=8> */
.L_x_91:
[----:B------:R-:W-:Y:S05]  /*3930*/  BSYNC B1 ;  /* 0x0000000000017941 */ /* 0x000fea0003800000 */
.L_x_90:
        /* <DEDUP_REMOVED lines=8> */
.L_x_93:
[----:B------:R-:W-:Y:S05]  /*39c0*/  BSYNC B1 ;  /* 0x0000000000017941 */ /* 0x000fea0003800000 */
.L_x_92:
[----:B--2--5:R-:W-:Y:S01]  /*39d0*/  FMUL R3, R21, R58 ;  /* 0x0000003a15037220 */ /* 0x024fe20000400000 */
[----:B------:R-:W-:Y:S01]  /*39e0*/  ISETP.GT.AND P3, PT, R0, RZ, P0 ;  /* 0x000000ff0000720c */ /* 0x000fe20000764270 */
[----:B------:R-:W-:Y:S02]  /*39f0*/  BSSY B1, `(.L_x_94) ;  /* 0x0000005000017945 */ /* 0x000fe40003800000 */
[----:B------:R-:W-:-:S05]  /*3a00*/  FFMA R3, R52, R57, R3 ;  /* 0x0000003934037223 */ /* 0x000fca0000000003 */
[----:B------:R2:W-:Y:S05]  /*3a10*/  @P2 STG.E desc[UR36][R6.64+0xe0], R3 ;  /* 0x0000e00306002986 */ /* 0x0005ea000c101924 */
[----:B------:R-:W-:Y:S05]  /*3a20*/  @!P3 BRA `(.L_x_95) ;  /* 0x000000000004b947 */ /* 0x000fea0003800000 */
[----:B------:R0:W5:Y:S02]  /*3a30*/  LDG.E.LTC128B R21, desc[UR36][R4.64+0xe4] ;  /* 0x0000e42404157981 */ /* 0x000164000c1e1920 */
.L_x_95:
[----:B------:R-:W-:Y:S05]  /*3a40*/  BSYNC B1 ;  /* 0x0000000000017941 */ /* 0x000fea0003800000 */
.L_x_94:
[----:B01--45:R-:W-:Y:S01]  /*3a50*/  FMUL R4, R21, R58 ;  /* 0x0000003a15047220 */ /* 0x033fe20000400000 */
[----:B------:R-:W-:Y:S01]  /*3a60*/  ISETP.GT.AND P1, PT, R0, 0x8, P1 ;  /* 0x000000080000780c */ /* 0x000fe20000f24270 */
[----:B------:R-:W-:Y:S02]  /*3a70*/  BSSY B1, `(.L_x_96) ;  /* 0x0000005000017945 */ /* 0x000fe40003800000 */
[----:B------:R-:W-:-:S05]  /*3a80*/  FFMA R53, R53, R57, R4 ;  /* 0x0000003935357223 */ /* 0x000fca0000000004 */
[----:B------:R0:W-:Y:S05]  /*3a90*/  @P3 STG.E desc[UR36][R6.64+0xe4], R53 ;  /* 0x0000e43506003986 */ /* 0x0001ea000c101924 */
[----:B------:R-:W-:Y:S05]  /*3aa0*/  @!P1 BRA `(.L_x_97) ;  /* 0x0000000000049947 */ /* 0x000fea0003800000 */
[----:B------:R1:W5:Y:S02]  /*3ab0*/  LDG.E.LTC128B R21, desc[UR36][R8.64+0xe0] ;  /* 0x0000e02408157981 */ /* 0x000364000c1e1920 */
.L_x_97:
[----:B------:R-:W-:Y:S05]  /*3ac0*/  BSYNC B1 ;  /* 0x0000000000017941 */ /* 0x000fea0003800000 */
.L_x_96:
[----:B--2--5:R-:W-:Y:S01]  /*3ad0*/  FMUL R3, R21, R58 ;  /* 0x0000003a15037220 */ /* 0x024fe20000400000 */
[----:B------:R-:W-:Y:S01]  /*3ae0*/  @P1 IMAD.MOV.U32 R4, RZ, RZ, R10 ;  /* 0x000000ffff041224 */ /* 0x000fe200078e000a */
[----:B------:R-:W-:Y:S01]  /*3af0*/  ISETP.GT.AND P0, PT, R0, 0x8, P0 ;  /* 0x000000080000780c */ /* 0x000fe20000704270 */
[----:B------:R-:W-:Y:S02]  /*3b00*/  @P1 IMAD.MOV.U32 R5, RZ, RZ, R11 ;  /* 0x000000ffff051224 */ /* 0x000fe400078e000b */
[----:B------:R-:W-:Y:S01]  /*3b10*/  FFMA R3, R54, R57, R3 ;  /* 0x0000003936037223 */ /* 0x000fe20000000003 */
[----:B------:R-:W-:Y:S04]  /*3b20*/  BSSY B1, `(.L_x_98) ;  /* 0x0000004000017945 */ /* 0x000fe80003800000 */
[----:B------:R2:W-:Y:S05]  /*3b30*/  @P1 STG.E desc[UR36][R4.64+0xe0], R3 ;  /* 0x0000e00304001986 */ /* 0x0005ea000c101924 */
[----:B------:R-:W-:Y:S05]  /*3b40*/  @!P0 BRA `(.L_x_99) ;  /* 0x0000000000048947 */ /* 0x000fea0003800000 */
[----:B------:R4:W5:Y:S02]  /*3b50*/  LDG.E.LTC128B R21, desc[UR36][R8.64+0xe4] ;  /* 0x0000e42408157981 */ /* 0x000964000c1e1920 */
.L_x_99:
[----:B------:R-:W-:Y:S05]  /*3b60*/  BSYNC B1 ;  /* 0x0000000000017941 */ /* 0x000fea0003800000 */
.L_x_98:
[----:B-----5:R-:W-:-:S04]  /*3b70*/  FMUL R0, R21, R58 ;  /* 0x0000003a15007220 */ /* 0x020fc80000400000 */
[----:B------:R-:W-:Y:S01]  /*3b80*/  FFMA R55, R55, R57, R0 ;  /* 0x0000003937377223 */ /* 0x000fe20000000000 */
[----:B------:R-:W-:Y:S06]  /*3b90*/  @!P0 BRA `(.L_x_100) ;  /* 0x0000000400e08947 */ /* 0x000fec0003800000 */
[----:B------:R0:W-:Y:S01]  /*3ba0*/  STG.E desc[UR36][R10.64+0xe4], R55 ;  /* 0x0000e4370a007986 */ /* 0x0001e2000c101924 */
[----:B------:R-:W-:Y:S05]  /*3bb0*/  BRA `(.L_x_100) ;  /* 0x0000000400d87947 */ /* 0x000fea0003800000 */
.L_x_39:
[----:B------:R-:W-:Y:S01]  /*3bc0*/  ULDC.64 UR4, c[0x0][0x5c0] ;  /* 0x0001700000047ab9 */ /* 0x000fe20000000a00 */
[----:B------:R-:W-:Y:S01]  /*3bd0*/  ISETP.GT.AND P0, PT, R18, 0x1, PT ;  /* 0x000000011200780c */ /* 0x000fe20003f04270 */
[-C--:B------:R-:W-:Y:S01]  /*3be0*/  FMUL R3, R24, R57.reuse ;  /* 0x0000003918037220 */ /* 0x080fe20000400000 */
[----:B------:R-:W-:Y:S01]  /*3bf0*/  LEA R4, P2, R74, UR4, 0x2 ;  /* 0x000000044a047c11 */ /* 0x000fe2000f8410ff */
[-C--:B------:R-:W-:Y:S01]  /*3c00*/  FMUL R25, R25, R57.reuse ;  /* 0x0000003919197220 */ /* 0x080fe20000400000 */
[----:B------:R-:W-:Y:S01]  /*3c10*/  ISETP.GT.AND P4, PT, R0, RZ, P0 ;  /* 0x000000ff0000720c */ /* 0x000fe20000784270 */
[-C--:B------:R-:W-:Y:S01]  /*3c20*/  FMUL R9, R26, R57.reuse ;  /* 0x000000391a097220 */ /* 0x080fe20000400000 */
[----:B------:R-:W-:Y:S01]  /*3c30*/  LEA.HI.X R5, R74, UR5, R7, 0x2, P2 ;  /* 0x000000054a057c11 */ /* 0x000fe200090f1407 */
[-C--:B------:R-:W-:Y:S01]  /*3c40*/  FMUL R27, R27, R57.reuse ;  /* 0x000000391b1b7220 */ /* 0x080fe20000400000 */
[----:B------:R-:W-:Y:S01]  /*3c50*/  ISETP.GT.AND P2, PT, R0, 0x8, P1 ;  /* 0x000000080000780c */ /* 0x000fe20000f44270 */
[-C--:B------:R-:W-:Y:S01]  /*3c60*/  FMUL R29, R29, R57.reuse ;  /* 0x000000391d1d7220 */ /* 0x080fe20000400000 */
[C---:B------:R-:W-:Y:S01]  /*3c70*/  SHF.L.U64.HI R7, R59.reuse, 0x2, R64 ;  /* 0x000000023b077819 */ /* 0x040fe20000010240 */
[----:B------:R0:W-:Y:S01]  /*3c80*/  @P3 STG.E desc[UR36][R4.64], R3 ;  /* 0x0000000304003986 */ /* 0x0001e2000c101924 */
[----:B------:R-:W-:Y:S01]  /*3c90*/  LEA R6, P3, R59, R4, 0x2 ;  /* 0x000000043b067211 */ /* 0x000fe200078610ff */
[-C--:B------:R-:W-:Y:S01]  /*3ca0*/  FMUL R31, R31, R57.reuse ;  /* 0x000000391f1f7220 */ /* 0x080fe20000400000 */
[----:B------:R-:W-:Y:S01]  /*3cb0*/  ISETP.GT.AND P1, PT, R18, 0x8, PT ;  /* 0x000000081200780c */ /* 0x000fe20003f24270 */
[-C--:B------:R-:W-:Y:S01]  /*3cc0*/  FMUL R33, R33, R57.reuse ;  /* 0x0000003921217220 */ /* 0x080fe20000400000 */
[----:B------:R-:W-:Y:S01]  /*3cd0*/  ISETP.GT.AND P0, PT, R0, 0x8, P0 ;  /* 0x000000080000780c */ /* 0x000fe20000704270 */
[----:B------:R-:W-:Y:S01]  /*3ce0*/  IMAD.X R7, R7, 0x1, R5, P3 ;  /* 0x0000000107077824 */ /* 0x000fe200018e0605 */
[----:B------:R-:W-:Y:S01]  /*3cf0*/  ISETP.GT.AND P3, PT, R18, 0x9, PT ;  /* 0x000000091200780c */ /* 0x000fe20003f64270 */
[----:B------:R-:W-:Y:S01]  /*3d00*/  @P4 STG.E desc[UR36][R4.64+0x4], R25 ;  /* 0x0000041904004986 */ /* 0x000fe2000c101924 */
[C---:B------:R-:W-:Y:S01]  /*3d10*/  ISETP.GT.AND P4, PT, R0.reuse, RZ, P1 ;  /* 0x000000ff0000720c */ /* 0x040fe20000f84270 */
[-C--:B------:R-:W-:Y:S01]  /*3d20*/  FMUL R35, R35, R57.reuse ;  /* 0x0000003923237220 */ /* 0x080fe20000400000 */
[C---:B------:R-:W-:Y:S01]  /*3d30*/  ISETP.GT.AND P1, PT, R0.reuse, 0x8, P1 ;  /* 0x000000080000780c */ /* 0x040fe20000f24270 */
[----:B------:R1:W-:Y:S01]  /*3d40*/  @P2 STG.E desc[UR36][R6.64], R9 ;  /* 0x0000000906002986 */ /* 0x0003e2000c101924 */
[----:B------:R-:W-:Y:S01]  /*3d50*/  ISETP.GT.AND P2, PT, R0, RZ, P3 ;  /* 0x000000ff0000720c */ /* 0x000fe20001f44270 */
[-C--:B0-----:R-:W-:Y:S01]  /*3d60*/  FMUL R3, R28, R57.reuse ;  /* 0x000000391c037220 */ /* 0x081fe20000400000 */
[----:B------:R-:W-:Y:S01]  /*3d70*/  ISETP.GT.AND P3, PT, R0, 0x8, P3 ;  /* 0x000000080000780c */ /* 0x000fe20001f64270 */
[-C--:B------:R-:W-:Y:S01]  /*3d80*/  FMUL R37, R37, R57.reuse ;  /* 0x0000003925257220 */ /* 0x080fe20000400000 */
[-C--:B------:R-:W-:Y:S01]  /*3d90*/  FMUL R39, R39, R57.reuse ;  /* 0x0000003927277220 */ /* 0x080fe20000400000 */
[----:B------:R-:W-:Y:S01]  /*3da0*/  @P0 STG.E desc[UR36][R6.64+0x4], R27 ;  /* 0x0000041b06000986 */ /* 0x000fe2000c101924 */
[----:B------:R-:W-:Y:S01]  /*3db0*/  ISETP.GT.AND P0, PT, R18, 0x10, PT ;  /* 0x000000101200780c */ /* 0x000fe20003f04270 */
[-C--:B------:R-:W-:Y:S01]  /*3dc0*/  FMUL R41, R41, R57.reuse ;  /* 0x0000003929297220 */ /* 0x080fe20000400000 */
[-C--:B------:R-:W-:Y:S01]  /*3dd0*/  FMUL R43, R43, R57.reuse ;  /* 0x000000392b2b7220 */ /* 0x080fe20000400000 */
[----:B------:R0:W-:Y:S01]  /*3de0*/  @P4 STG.E desc[UR36][R4.64+0x20], R3 ;  /* 0x0000200304004986 */ /* 0x0001e2000c101924 */
[----:B------:R-:W-:Y:S01]  /*3df0*/  ISETP.GT.AND P4, PT, R0, RZ, P0 ;  /* 0x000000ff0000720c */ /* 0x000fe20000784270 */
[-C--:B-1----:R-:W-:Y:S01]  /*3e00*/  FMUL R9, R30, R57.reuse ;  /* 0x000000391e097220 */ /* 0x082fe20000400000 */
[----:B------:R-:W-:Y:S01]  /*3e10*/  ISETP.GT.AND P0, PT, R0, 0x8, P0 ;  /* 0x000000080000780c */ /* 0x000fe20000704270 */
[----:B------:R-:W-:Y:S01]  /*3e20*/  @P2 STG.E desc[UR36][R4.64+0x24], R29 ;  /* 0x0000241d04002986 */ /* 0x000fe2000c101924 */
[----:B------:R-:W-:Y:S01]  /*3e30*/  ISETP.GT.AND P2, PT, R18, 0x11, PT ;  /* 0x000000111200780c */ /* 0x000fe20003f44270 */
[-C--:B------:R-:W-:Y:S01]  /*3e40*/  FMUL R45, R45, R57.reuse ;  /* 0x000000392d2d7220 */ /* 0x080fe20000400000 */
[-C--:B------:R-:W-:Y:S01]  /*3e50*/  FMUL R47, R47, R57.reuse ;  /* 0x000000392f2f7220 */ /* 0x080fe20000400000 */
[----:B------:R1:W-:Y:S01]  /*3e60*/  @P1 STG.E desc[UR36][R6.64+0x20], R9 ;  /* 0x0000200906001986 */ /* 0x0003e2000c101924 */
[C---:B------:R-:W-:Y:S01]  /*3e70*/  ISETP.GT.AND P1, PT, R0.reuse, RZ, P2 ;  /* 0x000000ff0000720c */ /* 0x040fe20001724270 */
[-C--:B------:R-:W-:Y:S01]  /*3e80*/  FMUL R49, R49, R57.reuse ;  /* 0x0000003931317220 */ /* 0x080fe20000400000 */
[----:B------:R-:W-:Y:S01]  /*3e90*/  ISETP.GT.AND P2, PT, R0, 0x8, P2 ;  /* 0x000000080000780c */ /* 0x000fe20001744270 */
[-C--:B0-----:R-:W-:Y:S01]  /*3ea0*/  FMUL R3, R32, R57.reuse ;  /* 0x0000003920037220 */ /* 0x081fe20000400000 */
[----:B------:R-:W-:Y:S01]  /*3eb0*/  @P3 STG.E desc[UR36][R6.64+0x24], R31 ;  /* 0x0000241f06003986 */ /* 0x000fe2000c101924 */
[----:B------:R-:W-:Y:S01]  /*3ec0*/  ISETP.GT.AND P3, PT, R18, 0x18, PT ;  /* 0x000000181200780c */ /* 0x000fe20003f64270 */
[-C--:B------:R-:W-:Y:S01]  /*3ed0*/  FMUL R51, R51, R57.reuse ;  /* 0x0000003933337220 */ /* 0x080fe20000400000 */
[-C--:B------:R-:W-:Y:S01]  /*3ee0*/  FMUL R53, R53, R57.reuse ;  /* 0x0000003935357220 */ /* 0x080fe20000400000 */
[----:B------:R0:W-:Y:S01]  /*3ef0*/  @P4 STG.E desc[UR36][R4.64+0x40], R3 ;  /* 0x0000400304004986 */ /* 0x0001e2000c101924 */
[----:B------:R-:W-:Y:S01]  /*3f00*/  ISETP.GT.AND P4, PT, R0, RZ, P3 ;  /* 0x000000ff0000720c */ /* 0x000fe20001f84270 */
[-C--:B------:R-:W-:Y:S01]  /*3f10*/  FMUL R11, R54, R57.reuse ;  /* 0x00000039360b7220 */ /* 0x080fe20000400000 */
[-C--:B-1----:R-:W-:Y:S01]  /*3f20*/  FMUL R9, R34, R57.reuse ;  /* 0x0000003922097220 */ /* 0x082fe20000400000 */
[----:B------:R-:W-:Y:S01]  /*3f30*/  ISETP.GT.AND P3, PT, R0, 0x8, P3 ;  /* 0x000000080000780c */ /* 0x000fe20001f64270 */
[----:B------:R-:W-:Y:S01]  /*3f40*/  @P1 STG.E desc[UR36][R4.64+0x44], R33 ;  /* 0x0000442104001986 */ /* 0x000fe2000c101924 */
[----:B------:R-:W-:Y:S01]  /*3f50*/  ISETP.GT.AND P1, PT, R18, 0x19, PT ;  /* 0x000000191200780c */ /* 0x000fe20003f24270 */
[----:B------:R-:W-:-:S02]  /*3f60*/  FMUL R55, R55, R57 ;  /* 0x0000003937377220 */ /* 0x000fc40000400000 */
[----:B------:R1:W-:Y:S01]  /*3f70*/  @P0 STG.E desc[UR36][R6.64+0x40], R9 ;  /* 0x0000400906000986 */ /* 0x0003e2000c101924 */
[----:B------:R-:W-:Y:S01]  /*3f80*/  ISETP.GT.AND P0, PT, R0, RZ, P1 ;  /* 0x000000ff0000720c */ /* 0x000fe20000f04270 */
[-C--:B0-----:R-:W-:Y:S02]  /*3f90*/  FMUL R3, R36, R57.reuse ;  /* 0x0000003924037220 */ /* 0x081fe40000400000 */
[----:B------:R-:W-:Y:S01]  /*3fa0*/  @P2 STG.E desc[UR36][R6.64+0x44], R35 ;  /* 0x0000442306002986 */ /* 0x000fe2000c101924 */
[----:B------:R-:W-:Y:S02]  /*3fb0*/  ISETP.GT.AND P2, PT, R18, 0x20, PT ;  /* 0x000000201200780c */ /* 0x000fe40003f44270 */
[C---:B------:R-:W-:Y:S01]  /*3fc0*/  ISETP.GT.AND P1, PT, R0.reuse, 0x8, P1 ;  /* 0x000000080000780c */ /* 0x040fe20000f24270 */
[----:B------:R0:W-:Y:S01]  /*3fd0*/  @P4 STG.E desc[UR36][R4.64+0x60], R3 ;  /* 0x0000600304004986 */ /* 0x0001e2000c101924 */
[C---:B------:R-:W-:Y:S02]  /*3fe0*/  ISETP.GT.AND P4, PT, R0.reuse, RZ, P2 ;  /* 0x000000ff0000720c */ /* 0x040fe40001784270 */
[----:B------:R-:W-:Y:S01]  /*3ff0*/  ISETP.GT.AND P2, PT, R0, 0x8, P2 ;  /* 0x000000080000780c */ /* 0x000fe20001744270 */
[----:B-1----:R-:W-:-:S02]  /*4000*/  FMUL R9, R38, R57 ;  /* 0x0000003926097220 */ /* 0x002fc40000400000 */
[----:B------:R-:W-:Y:S01]  /*4010*/  @P0 STG.E desc[UR36][R4.64+0x64], R37 ;  /* 0x0000642504000986 */ /* 0x000fe2000c101924 */
[----:B------:R-:W-:-:S03]  /*4020*/  ISETP.GT.AND P0, PT, R18, 0x21, PT ;  /* 0x000000211200780c */ /* 0x000fc60003f04270 */
[----:B------:R1:W-:Y:S01]  /*4030*/  @P3 STG.E desc[UR36][R6.64+0x60], R9 ;  /* 0x0000600906003986 */ /* 0x0003e2000c101924 */
[----:B------:R-:W-:Y:S01]  /*4040*/  ISETP.GT.AND P3, PT, R0, RZ, P0 ;  /* 0x000000ff0000720c */ /* 0x000fe20000764270 */
[----:B0-----:R-:W-:Y:S01]  /*4050*/  FMUL R3, R40, R57 ;  /* 0x0000003928037220 */ /* 0x001fe20000400000 */
[----:B------:R-:W-:Y:S01]  /*4060*/  ISETP.GT.AND P0, PT, R0, 0x8, P0 ;  /* 0x000000080000780c */ /* 0x000fe20000704270 */
[----:B------:R-:W-:Y:S01]  /*4070*/  @P1 STG.E desc[UR36][R6.64+0x64], R39 ;  /* 0x0000642706001986 */ /* 0x000fe2000c101924 */
[----:B------:R-:W-:-:S03]  /*4080*/  ISETP.GT.AND P1, PT, R18, 0x28, PT ;  /* 0x000000281200780c */ /* 0x000fc60003f24270 */
[----:B------:R0:W-:Y:S01]  /*4090*/  @P4 STG.E desc[UR36][R4.64+0x80], R3 ;  /* 0x0000800304004986 */ /* 0x0001e2000c101924 */
[C---:B------:R-:W-:Y:S02]  /*40a0*/  ISETP.GT.AND P4, PT, R0.reuse, RZ, P1 ;  /* 0x000000ff0000720c */ /* 0x040fe40000f84270 */
[----:B------:R-:W-:Y:S01]  /*40b0*/  ISETP.GT.AND P1, PT, R0, 0x8, P1 ;  /* 0x000000080000780c */ /* 0x000fe20000f24270 */
[----:B-1----:R-:W-:Y:S02]  /*40c0*/  FMUL R9, R42, R57 ;  /* 0x000000392a097220 */ /* 0x002fe40000400000 */
        /* <DEDUP_REMOVED lines=21> */
[----:B------:R-:W-:Y:S01]  /*4220*/  ISETP.GT.AND P4, PT, R18, 0x38, PT ;  /* 0x000000381200780c */ /* 0x000fe20003f84270 */
[----:B-1----:R-:W-:-:S04]  /*4230*/  FMUL R9, R50, R57 ;  /* 0x0000003932097220 */ /* 0x002fc80000400000 */
[----:B------:R-:W-:Y:S01]  /*4240*/  @P1 STG.E desc[UR36][R4.64+0xc4], R49 ;  /* 0x0000c43104001986 */ /* 0x000fe2000c101924 */
[C---:B------:R-:W-:Y:S02]  /*4250*/  ISETP.GT.AND P1, PT, R0.reuse, RZ, P4 ;  /* 0x000000ff0000720c */ /* 0x040fe40002724270 */
[C---:B------:R-:W-:Y:S01]  /*4260*/  ISETP.GT.AND P4, PT, R0.reuse, 0x8, P4 ;  /* 0x000000080000780c */ /* 0x040fe20002784270 */
[----:B------:R-:W-:Y:S01]  /*4270*/  @P0 STG.E desc[UR36][R6.64+0xc0], R9 ;  /* 0x0000c00906000986 */ /* 0x000fe2000c101924 */
[----:B------:R-:W-:Y:S01]  /*4280*/  ISETP.GT.AND P0, PT, R0, RZ, P3 ;  /* 0x000000ff0000720c */ /* 0x000fe20001f04270 */
[----:B0-----:R-:W-:Y:S01]  /*4290*/  FMUL R3, R52, R57 ;  /* 0x0000003934037220 */ /* 0x001fe20000400000 */
[----:B------:R-:W-:Y:S01]  /*42a0*/  ISETP.GT.AND P3, PT, R0, 0x8, P3 ;  /* 0x000000080000780c */ /* 0x000fe20001f64270 */
[----:B------:R-:W-:Y:S06]  /*42b0*/  @P2 STG.E desc[UR36][R6.64+0xc4], R51 ;  /* 0x0000c43306002986 */ /* 0x000fec000c101924 */
[----:B------:R-:W-:Y:S04]  /*42c0*/  @P1 STG.E desc[UR36][R4.64+0xe0], R3 ;  /* 0x0000e00304001986 */ /* 0x000fe8000c101924 */
[----:B------:R0:W-:Y:S02]  /*42d0*/  @P0 STG.E desc[UR36][R4.64+0xe4], R53 ;  /* 0x0000e43504000986 */ /* 0x0001e4000c101924 */
[----:B0-----:R-:W-:-:S02]  /*42e0*/  @P4 IMAD.MOV.U32 R4, RZ, RZ, R6 ;  /* 0x000000ffff044224 */ /* 0x001fc400078e0006 */
[----:B------:R-:W-:-:S05]  /*42f0*/  @P4 IMAD.MOV.U32 R5, RZ, RZ, R7 ;  /* 0x000000ffff054224 */ /* 0x000fca00078e0007 */
[----:B------:R0:W-:Y:S04]  /*4300*/  @P4 STG.E desc[UR36][R4.64+0xe0], R11 ;  /* 0x0000e00b04004986 */ /* 0x0001e8000c101924 */
[----:B------:R0:W-:Y:S02]  /*4310*/  @P3 STG.E desc[UR36][R6.64+0xe4], R55 ;  /* 0x0000e43706003986 */ /* 0x0001e4000c101924 */
.L_x_100:
[----:B------:R-:W-:Y:S05]  /*4320*/  BSYNC B0 ;  /* 0x0000000000007941 */ /* 0x000fea0003800000 */
.L_x_38:
[----:B0-2---:R-:W2:Y:S01]  /*4330*/  LDL.64 R4, [R1] ;  /* 0x0000000001047983 */ /* 0x005ea20000100a00 */
[----:B------:R-:W-:Y:S01]  /*4340*/  ULDC.64 UR4, c[0x0][0x650] ;  /* 0x0001940000047ab9 */ /* 0x000fe20000000a00 */
[----:B------:R-:W-:Y:S02]  /*4350*/  IMAD.U32 R0, RZ, RZ, UR44 ;  /* 0x0000002cff007e24 */ /* 0x000fe4000f8e00ff */
[----:B------:R-:W-:Y:S02]  /*4360*/  IMAD.MOV.U32 R22, RZ, RZ, -0x1 ;  /* 0xffffffffff167424 */ /* 0x000fe400078e00ff */
[----:B------:R0:W-:Y:S01]  /*4370*/  SYNCS.ARRIVE.TRANS64.A1T0 RZ, [R0+UR48], RZ ;  /* 0x000000ff00ff79a7 */ /* 0x0001e20008100030 */
[----:B------:R-:W-:Y:S02]  /*4380*/  IMAD.MOV.U32 R18, RZ, RZ, -0x1 ;  /* 0xffffffffff127424 */ /* 0x000fe400078e00ff */
[----:B------:R-:W-:Y:S01]  /*4390*/  IMAD.MOV.U32 R19, RZ, RZ, -0x1 ;  /* 0xffffffffff137424 */ /* 0x000fe200078e00ff */
[----:B0-----:R-:W-:-:S02]  /*43a0*/  PRMT R0, RZ, 0x7610, R0 ;  /* 0x00007610ff007816 */ /* 0x001fc40000000000 */
[----:B--2---:R-:W-:-:S05]  /*43b0*/  LEA R16, P0, R4, R16, 0x1 ;  /* 0x0000001004107211 */ /* 0x004fca00078008ff */
[----:B------:R-:W-:Y:S01]  /*43c0*/  IMAD.X R17, R66, 0x1, R17, P0 ;  /* 0x0000000142117824 */ /* 0x000fe200000e0611 */
[----:B------:R-:W-:-:S04]  /*43d0*/  ISETP.GE.U32.AND P0, PT, R16, UR4, PT ;  /* 0x0000000410007c0c */ /* 0x000fc8000bf06070 */
[----:B------:R-:W-:-:S13]  /*43e0*/  ISETP.GE.U32.AND.EX P0, PT, R17, UR5, PT, P0 ;  /* 0x0000000511007c0c */ /* 0x000fda000bf06100 */
[----:B------:R-:W-:Y:S05]  /*43f0*/  @P0 BRA `(.L_x_101) ;  /* 0x00000004004c0947 */ /* 0x000fea0003800000 */
[----:B---3--:R-:W0:Y:S01]  /*4400*/  LDC.64 R10, c[0x0][0x628] ;  /* 0x00018a00ff0a7b82 */ /* 0x008e220000000a00 */
[----:B------:R-:W2:Y:S01]  /*4410*/  S2R R12, SR_CTAID.X ;  /* 0x00000000000c7919 */ /* 0x000ea20000002500 */
[----:B-1--4-:R-:W-:Y:S02]  /*4420*/  IMAD.MOV.U32 R8, RZ, RZ, R16 ;  /* 0x000000ffff087224 */ /* 0x012fe400078e0010 */
[----:B------:R-:W-:Y:S01]  /*4430*/  IMAD.MOV.U32 R9, RZ, RZ, R17 ;  /* 0x000000ffff097224 */ /* 0x000fe200078e0011 */
[----:B------:R-:W1:Y:S03]  /*4440*/  S2R R18, SR_CTAID.Y ;  /* 0x0000000000127919 */ /* 0x000e660000002600 */
[----:B------:R-:W3:Y:S08]  /*4450*/  LDC R0, c[0x0][0x630] ;  /* 0x00018c00ff007b82 */ /* 0x000ef00000000800 */
[----:B------:R-:W4:Y:S01]  /*4460*/  LDC.64 R14, c[0x0][0x620] ;  /* 0x00018800ff0e7b82 */ /* 0x000f220000000a00 */
[----:B0-----:R-:W-:-:S04]  /*4470*/  ISETP.NE.U32.AND P0, PT, R10, RZ, PT ;  /* 0x000000ff0a00720c */ /* 0x001fc80003f05070 */
[----:B------:R-:W-:-:S13]  /*4480*/  ISETP.NE.AND.EX P0, PT, R11, RZ, PT, P0 ;  /* 0x000000ff0b00720c */ /* 0x000fda0003f05300 */
[----:B-1234-:R-:W-:Y:S05]  /*4490*/  @!P0 BRA `(.L_x_102) ;  /* 0x0000000000288947 */ /* 0x01efea0003800000 */
[----:B------:R-:W0:Y:S02]  /*44a0*/  LDC R3, c[0x0][0x634] ;  /* 0x00018d00ff037b82 */ /* 0x000e240000000800 */
[----:B0-----:R-:W-:-:S05]  /*44b0*/  IADD3 R3, P0, R16, R3, RZ ;  /* 0x0000000310037210 */ /* 0x001fca0007f1e0ff */
        /* <DEDUP_REMOVED lines=8> */
.L_x_102:
[-CC-:B------:R-:W-:Y:S01]  /*4540*/  SHF.R.U64 R19, R8, R0.reuse, R9.reuse ;  /* 0x0000000008137219 */ /* 0x180fe20000001209 */
[----:B------:R-:W0:Y:S01]  /*4550*/  LDC.64 R26, c[0x0][0x640] ;  /* 0x00019000ff1a7b82 */ /* 0x000e220000000a00 */
[----:B------:R-:W-:Y:S01]  /*4560*/  SHF.R.U32.HI R0, RZ, R0, R9 ;  /* 0x00000000ff007219 */ /* 0x000fe20000011609 */
[----:B------:R-:W-:Y:S01]  /*4570*/  ULDC UR4, c[0x0][0x150] ;  /* 0x0000540000047ab9 */ /* 0x000fe20000000800 */
[----:B------:R-:W-:Y:S02]  /*4580*/  IADD3 R3, P0, RZ, -R19, RZ ;  /* 0x80000013ff037210 */ /* 0x000fe40007f1e0ff */
[----:B------:R-:W-:-:S03]  /*4590*/  I2FP.F32.U32 R7, R12 ;  /* 0x0000000c00077245 */ /* 0x000fc60000201000 */
[----:B------:R-:W1:Y:S01]  /*45a0*/  LDC R6, c[0x0][0x618] ;  /* 0x00018600ff067b82 */ /* 0x000e620000000800 */
[----:B------:R-:W-:Y:S02]  /*45b0*/  IMAD.X R5, RZ, RZ, ~R0, P0 ;  /* 0x000000ffff057224 */ /* 0x000fe400000e0e00 */
[----:B------:R-:W-:Y:S01]  /*45c0*/  FMUL R7, R7, UR4 ;  /* 0x0000000407077c20 */ /* 0x000fe20008400000 */
[----:B------:R-:W-:Y:S01]  /*45d0*/  ULDC UR4, c[0x0][0x154] ;  /* 0x0000550000047ab9 */ /* 0x000fe20000000800 */
[-C--:B------:R-:W-:Y:S02]  /*45e0*/  IMAD R0, R5, R14.reuse, RZ ;  /* 0x0000000e05007224 */ /* 0x080fe400078e02ff */
[C---:B------:R-:W-:Y:S01]  /*45f0*/  IMAD.WIDE.U32 R4, R3.reuse, R14, R16 ;  /* 0x0000000e03047225 */ /* 0x040fe200078e0010 */
[----:B------:R-:W2:Y:S01]  /*4600*/  LDC R11, c[0x0][0x608] ;  /* 0x00018200ff0b7b82 */ /* 0x000ea20000000800 */
[----:B------:R-:W3:Y:S02]  /*4610*/  F2I.U32.TRUNC.NTZ R7, R7 ;  /* 0x0000000700077305 */ /* 0x000ee4000020f000 */
[----:B------:R-:W-:-:S04]  /*4620*/  IMAD R3, R3, R15, R0 ;  /* 0x0000000f03037224 */ /* 0x000fc800078e0200 */
[----:B------:R-:W-:Y:S01]  /*4630*/  IMAD.IADD R3, R5, 0x1, R3 ;  /* 0x0000000105037824 */ /* 0x000fe200078e0203 */
[----:B------:R-:W4:Y:S01]  /*4640*/  LDC R8, c[0x0][0x658] ;  /* 0x00019600ff087b82 */ /* 0x000f220000000800 */
[----:B------:R-:W-:Y:S02]  /*4650*/  I2FP.F32.U32 R5, R18 ;  /* 0x0000001200057245 */ /* 0x000fe40000201000 */
[----:B0-----:R-:W-:-:S04]  /*4660*/  ISETP.NE.U32.AND P0, PT, R26, RZ, PT ;  /* 0x000000ff1a00720c */ /* 0x001fc80003f05070 */
[----:B------:R-:W-:Y:S01]  /*4670*/  ISETP.NE.AND.EX P0, PT, R27, RZ, PT, P0 ;  /* 0x000000ff1b00720c */ /* 0x000fe20003f05300 */
[----:B------:R-:W0:Y:S01]  /*4680*/  LDC R9, c[0x0][0x144] ;  /* 0x00005100ff097b82 */ /* 0x000e220000000800 */
[-C--:B-1----:R-:W-:Y:S01]  /*4690*/  SHF.R.U32.HI R0, RZ, R6.reuse, R3 ;  /* 0x00000006ff007219 */ /* 0x082fe20000011603 */
[----:B---3--:R-:W-:Y:S01]  /*46a0*/  IMAD.MOV R7, RZ, RZ, -R7 ;  /* 0x000000ffff077224 */ /* 0x008fe200078e0a07 */
[----:B------:R-:W-:Y:S01]  /*46b0*/  SHF.R.U64 R13, R4, R6, R3 ;  /* 0x00000006040d7219 */ /* 0x000fe20000001203 */
[----:B------:R-:W-:-:S04]  /*46c0*/  FMUL R6, R5, UR4 ;  /* 0x0000000405067c20 */ /* 0x000fc80008400000 */
[----:B------:R-:W1:Y:S01]  /*46d0*/  LDC R21, c[0x0][0x148] ;  /* 0x00005200ff157b82 */ /* 0x000e620000000800 */
[-CC-:B--2---:R-:W-:Y:S02]  /*46e0*/  SHF.R.U64 R10, R13, R11.reuse, R0.reuse ;  /* 0x0000000b0d0a7219 */ /* 0x184fe40000001200 */
[----:B------:R-:W-:Y:S02]  /*46f0*/  SHF.R.U32.HI R3, RZ, R11, R0 ;  /* 0x0000000bff037219 */ /* 0x000fe40000011600 */
[----:B------:R2:W3:Y:S03]  /*4700*/  F2I.U32.TRUNC.NTZ R0, R6 ;  /* 0x0000000600007305 */ /* 0x0004e6000020f000 */
[----:B------:R-:W1:Y:S01]  /*4710*/  LDC R14, c[0x0][0x648] ;  /* 0x00019200ff0e7b82 */ /* 0x000e620000000800 */
[-CC-:B----4-:R-:W-:Y:S02]  /*4720*/  SHF.R.U64 R15, R10, R8.reuse, R3.reuse ;  /* 0x000000080a0f7219 */ /* 0x190fe40000001203 */
[----:B------:R-:W-:-:S03]  /*4730*/  SHF.R.U32.HI R5, RZ, R8, R3 ;  /* 0x00000008ff057219 */ /* 0x000fc60000011603 */
[----:B------:R-:W-:Y:S02]  /*4740*/  IMAD.MOV.U32 R4, RZ, RZ, R15 ;  /* 0x000000ffff047224 */ /* 0x000fe400078e000f */
[----:B------:R-:W4:Y:S01]  /*4750*/  LDC R20, c[0x0][0x638] ;  /* 0x00018e00ff147b82 */ /* 0x000f220000000800 */
[----:B0-----:R-:W-:-:S07]  /*4760*/  IMAD R25, R9, R7, R12 ;  /* 0x0000000709197224 */ /* 0x001fce00078e020c */
[----:B------:R-:W0:Y:S08]  /*4770*/  LDC R24, c[0x0][0x610] ;  /* 0x00018400ff187b82 */ /* 0x000e300000000800 */
[----:B------:R-:W0:Y:S01]  /*4780*/  LDC R28, c[0x0][0x600] ;  /* 0x00018000ff1c7b82 */ /* 0x000e220000000800 */
[----:B--23--:R-:W-:Y:S05]  /*4790*/  @!P0 BRA `(.L_x_103) ;  /* 0x0000000000288947 */ /* 0x00cfea0003800000 */
        /* <DEDUP_REMOVED lines=10> */
.L_x_103:
[----:B------:R-:W-:Y:S02]  /*4840*/  ISETP.NE.AND P0, PT, R2, 0x1, PT ;  /* 0x000000010200780c */ /* 0x000fe40003f05270 */
[----:B-1----:R-:W-:Y:S01]  /*4850*/  SHF.R.U64 R3, R4, R14, R5 ;  /* 0x0000000e04037219 */ /* 0x002fe20000001205 */
[----:B------:R-:W-:Y:S01]  /*4860*/  IMAD.MOV R5, RZ, RZ, -R0 ;  /* 0x000000ffff057224 */ /* 0x000fe200078e0a00 */
[----:B------:R-:W-:-:S03]  /*4870*/  LOP3.LUT R0, R10, R69, RZ, 0xc0, !PT ;  /* 0x000000450a007212 */ /* 0x000fc600078ec0ff */
[----:B------:R-:W-:Y:S02]  /*4880*/  IMAD.MOV R4, RZ, RZ, -R3 ;  /* 0x000000ffff047224 */ /* 0x000fe400078e0a03 */
[----:B------:R-:W-:Y:S01]  /*4890*/  IMAD R22, R65, R3, R0 ;  /* 0x0000000341167224 */ /* 0x000fe200078e0200 */
[----:B------:R-:W-:Y:S01]  /*48a0*/  LOP3.LUT R3, R13, R68, RZ, 0xc0, !PT ;  /* 0x000000440d037212 */ /* 0x000fe200078ec0ff */
[----:B----4-:R-:W-:Y:S02]  /*48b0*/  IMAD R0, R4, R20, R15 ;  /* 0x0000001404007224 */ /* 0x010fe400078e020f */
[----:B------:R-:W-:Y:S02]  /*48c0*/  @P0 IMAD R25, R21, R5, R18 ;  /* 0x0000000515190224 */ /* 0x000fe400078e0212 */
[----:B0-----:R-:W-:Y:S02]  /*48d0*/  IMAD R3, R0, R28, R3 ;  /* 0x0000001c00037224 */ /* 0x001fe400078e0203 */
[----:B------:R-:W-:-:S02]  /*48e0*/  IMAD R22, R22, R24, R25 ;  /* 0x0000001816167224 */ /* 0x000fc400078e0219 */
[----:B------:R-:W-:-:S03]  /*48f0*/  IMAD.MOV.U32 R4, RZ, RZ, 0x1 ;  /* 0x00000001ff047424 */ /* 0x000fc600078e00ff */
[----:B------:R-:W-:Y:S02]  /*4900*/  SEL R18, R3, R22, !P0 ;  /* 0x0000001603127207 */ /* 0x000fe40004000000 */
[----:B------:R-:W-:Y:S02]  /*4910*/  PRMT R0, R4, 0x7610, R0 ;  /* 0x0000761004007816 */ /* 0x000fe40000000000 */
[----:B------:R-:W-:-:S07]  /*4920*/  SEL R22, R22, R3, !P0 ;  /* 0x0000000316167207 */ /* 0x000fce0004000000 */
.L_x_101:
[----:B------:R-:W-:Y:S01]  /*4930*/  UIMAD.WIDE.U32 UR4, UR38, 0x24924925, URZ ;  /* 0x24924925260478a5 */ /* 0x000fe2000f8e003f */
[----:B------:R-:W-:Y:S02]  /*4940*/  LOP3.LUT P0, RZ, R0, 0xff, RZ, 0xc0, !PT ;  /* 0x000000ff00ff7812 */ /* 0x000fe4000780c0ff */
[----:B------:R-:W-:Y:S01]  /*4950*/  LOP3.LUT R77, R77, 0x1, RZ, 0x3c, !PT ;  /* 0x000000014d4d7812 */ /* 0x000fe200078e3cff */
[----:B------:R-:W-:-:S04]  /*4960*/  UIADD3 UR4, UR38, -UR5, URZ ;  /* 0x8000000526047290 */ /* 0x000fc8000fffe03f */
[----:B------:R-:W-:-:S04]  /*4970*/  ULEA.HI UR4, UR4, UR5, URZ, 0x1f ;  /* 0x0000000504047291 */ /* 0x000fc8000f8ff83f */
[----:B------:R-:W-:-:S04]  /*4980*/  USHF.R.U32.HI UR4, URZ, 0x2, UR4 ;  /* 0x000000023f047899 */ /* 0x000fc80008011604 */
[----:B------:R-:W-:Y:S01]  /*4990*/  UIMAD UR38, UR4, -0x7, UR38 ;  /* 0xfffffff9042678a4 */ /* 0x000fe2000f8e0226 */
[----:B------:R-:W-:Y:S11]  /*49a0*/  @P0 BRA `(.L_x_104) ;  /* 0xffffffcc00980947 */ /* 0x000ff6000383ffff */
[----:B------:R-:W-:Y:S05]  /*49b0*/  EXIT ;  /* 0x000000000000794d */ /* 0x000fea0003800000 */
.L_x_17:
[----:B------:R-:W-:-:S08]  /*49c0*/  ISETP.NE.AND P0, PT, R14, RZ, PT ;  /* 0x000000ff0e00720c */ /* 0x000fd00003f05270 */
[----:B0-----:R-:W0:-:S00]  /*49d0*/  USETMAXREG.DEALLOC.CTAPOOL 0x28 ;  /* 0x00000028000079c8 */ /* 0x001e0000080e0500 */
[----:B------:R-:W-:Y:S05]  /*49e0*/  @P0 EXIT ;  /* 0x000000000000094d */ /* 0x000fea0003800000 */
[----:B0-----:R-:W-:Y:S01]  /*49f0*/  LOP3.LUT P0, RZ, R3, 0xff, RZ, 0xc0, !PT ;  /* 0x000000ff03ff7812 */ /* 0x001fe2000780c0ff */
[----:B------:R-:W-:Y:S02]  /*4a00*/  IMAD.MOV.U32 R3, RZ, RZ, 0x1 ;  /* 0x00000001ff037424 */ /* 0x000fe400078e00ff */
[----:B------:R-:W-:-:S10]  /*4a10*/  IMAD.MOV.U32 R8, RZ, RZ, RZ ;  /* 0x000000ffff087224 */ /* 0x000fd400078e00ff */
[----:B------:R-:W-:Y:S05]  /*4a20*/  @!P0 BRA `(.L_x_105) ;  /* 0x0000000c00608947 */ /* 0x000fea0003800000 */
[----:B------:R-:W0:Y:S01]  /*4a30*/  S2UR UR8, SR_CgaCtaId ;  /* 0x00000000000879c3 */ /* 0x000e220000008800 */
[----:B------:R-:W-:Y:S01]  /*4a40*/  LOP3.LUT P0, RZ, R4, 0x1f, RZ, 0xc0, !PT ;  /* 0x0000001f04ff7812 */ /* 0x000fe2000780c0ff */
[----:B------:R-:W-:Y:S01]  /*4a50*/  ULDC UR5, c[0x0][0x658] ;  /* 0x0001960000057ab9 */ /* 0x000fe20000000800 */
[----:B------:R-:W-:Y:S01]  /*4a60*/  UMOV UR6, 0xffffffff ;  /* 0xffffffff00067882 */ /* 0x000fe20000000000 */
[----:B------:R-:W-:Y:S01]  /*4a70*/  BSSY B0, `(.L_x_105) ;  /* 0x00000d3000007945 */ /* 0x000fe20003800000 */
[----:B------:R-:W-:Y:S01]  /*4a80*/  USHF.L.U32 UR6, UR6, UR5, URZ ;  /* 0x0000000506067299 */ /* 0x000fe2000800063f */
[C---:B------:R-:W-:Y:S01]  /*4a90*/  ISETP.NE.AND P2, PT, R5.reuse, RZ, PT ;  /* 0x000000ff0500720c */ /* 0x040fe20003f45270 */
[----:B------:R-:W-:Y:S01]  /*4aa0*/  IMAD.MOV.U32 R10, RZ, RZ, 0x1 ;  /* 0x00000001ff0a7424 */ /* 0x000fe200078e00ff */
[----:B------:R-:W-:Y:S01]  /*4ab0*/  ISETP.NE.OR P0, PT, R5, RZ, !P0 ;  /* 0x000000ff0500720c */ /* 0x000fe20004705670 */
[----:B------:R-:W-:Y:S01]  /*4ac0*/  IMAD.MOV.U32 R3, RZ, RZ, 0x1 ;  /* 0x00000001ff037424 */ /* 0x000fe200078e00ff */
[----:B------:R-:W-:Y:S01]  /*4ad0*/  LOP3.LUT R9, R23, 0x2, RZ, 0xfc, !PT ;  /* 0x0000000217097812 */ /* 0x000fe200078efcff */
[----:B------:R-:W-:Y:S01]  /*4ae0*/  IMAD.MOV.U32 R8, RZ, RZ, RZ ;  /* 0x000000ffff087224 */ /* 0x000fe200078e00ff */
[----:B------:R-:W-:Y:S01]  /*4af0*/  ULDC UR4, c[0x0][0x600] ;  /* 0x0001800000047ab9 */ /* 0x000fe20000000800 */
[----:B------:R-:W-:Y:S01]  /*4b00*/  UMOV UR7, 0x1 ;  /* 0x0000000100077882 */ /* 0x000fe20000000000 */
[----:B------:R-:W-:-:S02]  /*4b10*/  UIADD3 UR13, UR40, 0x1, URZ ;  /* 0x00000001280d7890 */ /* 0x000fc4000fffe03f */
[----:B------:R-:W-:Y:S02]  /*4b20*/  UIADD3 UR4, UR4, -0x1, URZ ;  /* 0xffffffff04047890 */ /* 0x000fe4000fffe03f */
[----:B------:R-:W-:Y:S02]  /*4b30*/  USHF.L.U32 UR5, UR7, UR5, URZ ;  /* 0x0000000507057299 */ /* 0x000fe4000800063f */
[----:B------:R-:W-:Y:S01]  /*4b40*/  ULOP3.LUT UR6, URZ, UR6, URZ, 0x33, !UPT ;  /* 0x000000063f067292 */ /* 0x000fe2000f8e333f */
[----:B------:R-:W-:Y:S01]  /*4b50*/  ULDC.64 UR30, c[0x0][0x198] ;  /* 0x00006600001e7ab9 */ /* 0x000fe20000000a00 */
[----:B0-----:R-:W-:-:S10]  /*4b60*/  IMAD.U32 R11, RZ, RZ, UR8 ;  /* 0x00000008ff0b7e24 */ /* 0x001fd4000f8e00ff */
.L_x_117:
[----:B------:R-:W-:-:S03]  /*4b70*/  UMOV UR7, 0xffffffff ;  /* 0xffffffff00077882 */ /* 0x000fc60000000000 */
[----:B------:R-:W-:Y:S05]  /*4b80*/  BRA.DIV UR7, `(.L_x_106) ;  /* 0x0000001207907947 */ /* 0x000fea000b800000 */
[----:B------:R-:W-:-:S13]  /*4b90*/  ELECT P6, URZ, PT ;  /* 0x00000000003f782f */ /* 0x000fda00038c0000 */
.L_x_133:
[----:B------:R-:W0:Y:S01]  /*4ba0*/  LDC R4, c[0x0][0x28c] ;  /* 0x0000a300ff047b82 */ /* 0x000e220000000800 */
[----:B------:R-:W-:Y:S01]  /*4bb0*/  BSSY B1, `(.L_x_107) ;  /* 0x0000048000017945 */ /* 0x000fe20003800000 */
[----:B0-----:R-:W-:-:S13]  /*4bc0*/  ISETP.LT.OR P6, PT, R4, 0x1, !P6 ;  /* 0x000000010400780c */ /* 0x001fda00077c1670 */
[----:B------:R-:W-:Y:S05]  /*4bd0*/  @P6 BRA `(.L_x_108) ;  /* 0x0000000400146947 */ /* 0x000fea0003800000 */
[----:B------:R-:W-:Y:S02]  /*4be0*/  IMAD R11, R22, 0x8, R11 ;  /* 0x00000008160b7824 */ /* 0x000fe400078e020b */
[----:B------:R-:W-:Y:S02]  /*4bf0*/  IMAD.SHL.U32 R18, R18, 0x40, RZ ;  /* 0x0000004012127824 */ /* 0x000fe400078e00ff */
[----:B------:R-:W-:Y:S02]  /*4c00*/  IMAD.MOV.U32 R15, RZ, RZ, RZ ;  /* 0x000000ffff0f7224 */ /* 0x000fe400078e00ff */
[----:B------:R-:W-:Y:S02]  /*4c10*/  IMAD.U32 R20, RZ, RZ, UR13 ;  /* 0x0000000dff147e24 */ /* 0x000fe4000f8e00ff */
[----:B------:R-:W-:Y:S02]  /*4c20*/  IMAD.MOV.U32 R4, RZ, RZ, R3 ;  /* 0x000000ffff047224 */ /* 0x000fe400078e0003 */
[----:B------:R-:W-:-:S02]  /*4c30*/  IMAD.MOV.U32 R6, RZ, RZ, R8 ;  /* 0x000000ffff067224 */ /* 0x000fc400078e0008 */
[----:B------:R-:W-:-:S07]  /*4c40*/  IMAD.SHL.U32 R12, R11, 0x8, RZ ;  /* 0x000000080b0c7824 */ /* 0x000fce00078e00ff */
.L_x_112:
[----:B------:R-:W0:Y:S01]  /*4c50*/  S2UR UR7, SR_CgaCtaId ;  /* 0x00000000000779c3 */ /* 0x000e220000008800 */
[----:B------:R-:W-:Y:S02]  /*4c60*/  MOV R14, 0x400 ;  /* 0x00000400000e7802 */ /* 0x000fe40000000f00 */
[----:B------:R-:W-:-:S05]  /*4c70*/  SHF.L.U32 R5, R4, 0x1f, RZ ;  /* 0x0000001f04057819 */ /* 0x000fca00000006ff */
[----:B------:R-:W1:Y:S01]  /*4c80*/  @!P2 LDC R7, c[0x0][0x500] ;  /* 0x00014000ff07ab82 */ /* 0x000e620000000800 */
[----:B0-----:R-:W-:-:S05]  /*4c90*/  IMAD.U32 R11, RZ, RZ, UR7 ;  /* 0x00000007ff0b7e24 */ /* 0x001fca000f8e00ff */
[----:B------:R-:W-:-:S05]  /*4ca0*/  LEA R13, R11, R14, 0x18 ;  /* 0x0000000e0b0d7211 */ /* 0x000fca00078ec0ff */
[----:B------:R-:W-:-:S04]  /*4cb0*/  IMAD R14, R6, 0x8, R13 ;  /* 0x00000008060e7824 */ /* 0x000fc800078e020d */
[----:B------:R-:W0:Y:S02]  /*4cc0*/  SYNCS.PHASECHK.TRANS64.TRYWAIT P1, [R14+URZ+0x38], R5 ;  /* 0x000038050e0075a7 */ /* 0x000e24000802017f */
[----:B01----:R-:W-:Y:S05]  /*4cd0*/  @!P1 BRA `(.L_x_109) ;  /* 0x00000010005c9947 */ /* 0x003fea0003800000 */
.L_x_134:
[----:B0-----:R-:W-:Y:S01]  /*4ce0*/  PRMT R5, R9, 0x9910, RZ ;  /* 0x0000991009057816 */ /* 0x001fe200000000ff */
[----:B------:R0:W-:Y:S03]  /*4cf0*/  @!P2 SYNCS.ARRIVE.TRANS64 RZ, [R14+URZ], R7 ;  /* 0x000000070effa9a7 */ /* 0x0001e6000800003f */
[----:B------:R-:W-:-:S13]  /*4d00*/  ISETP.NE.AND P1, PT, R5, 0x2, PT ;  /* 0x000000020500780c */ /* 0x000fda0003f25270 */
[----:B0-----:R-:W-:Y:S05]  /*4d10*/  @P1 BRA `(.L_x_110) ;  /* 0x0000000000041947 */ /* 0x001fea0003800000 */
[----:B------:R-:W-:Y:S01]  /*4d20*/  BPT.TRAP 0x1 ;  /* 0x000000040000795c */ /* 0x000fe20000300000 */
.L_x_110:
[----:B------:R-:W-:Y:S05]  /*4d30*/  @P0 BRA `(.L_x_111) ;  /* 0x0000000000040947 */ /* 0x000fea0003800000 */
[----:B------:R-:W-:Y:S01]  /*4d40*/  BPT.TRAP 0x1 ;  /* 0x000000040000795c */ /* 0x000fe20000300000 */
.L_x_111:
[----:B------:R-:W-:Y:S01]  /*4d50*/  IMAD R5, R6, 0x10, R11 ;  /* 0x0000001006057824 */ /* 0x000fe200078e020b */
[----:B------:R-:W-:Y:S01]  /*4d60*/  R2UR UR34, R15 ;  /* 0x000000000f2272ca */ /* 0x000fe200000e0000 */
[----:B------:R-:W-:Y:S01]  /*4d70*/  VIADD R20, R20, 0xffffffff ;  /* 0xffffffff14147836 */ /* 0x000fe20000000000 */
[----:B------:R-:W-:Y:S01]  /*4d80*/  R2UR UR33, R14 ;  /* 0x000000000e2172ca */ /* 0x000fe200000e0000 */
[----:B------:R-:W-:Y:S01]  /*4d90*/  IMAD.SHL.U32 R5, R5, 0x100, RZ ;  /* 0x0000010005057824 */ /* 0x000fe200078e00ff */
[----:B------:R-:W-:Y:S01]  /*4da0*/  R2UR UR36, R19 ;  /* 0x00000000132472ca */ /* 0x000fe200000e0000 */
[----:B------:R-:W-:Y:S01]  /*4db0*/  UIADD3 UR14, UP0, UR30, 0xf0, URZ ;  /* 0x000000f01e0e7890 */ /* 0x000fe2000ff1e03f */
[----:B------:R-:W-:Y:S01]  /*4dc0*/  R2UR UR35, R12 ;  /* 0x000000000c2372ca */ /* 0x000fe200000e0000 */
[--C-:B------:R-:W-:Y:S01]  /*4dd0*/  IMAD R5, R5, 0x4, R13.reuse ;  /* 0x0000000405057824 */ /* 0x100fe200078e020d */
[----:B------:R-:W-:Y:S01]  /*4de0*/  R2UR UR19, R18 ;  /* 0x00000000121372ca */ /* 0x000fe200000e0000 */
[----:B------:R-:W-:Y:S01]  /*4df0*/  IMAD R13, R6, 0x4000, R13 ;  /* 0x00004000060d7824 */ /* 0x000fe200078e020d */
[----:B------:R-:W-:Y:S01]  /*4e00*/  UIADD3 UR38, UP1, UR30, 0x1f0, URZ ;  /* 0x000001f01e267890 */ /* 0x000fe2000ff3e03f */
[----:B------:R-:W-:Y:S01]  /*4e10*/  ISETP.GT.AND P3, PT, R20, 0x1, PT ;  /* 0x000000011400780c */ /* 0x000fe20003f64270 */
[----:B------:R-:W-:Y:S01]  /*4e20*/  UIADD3.X UR15, URZ, UR31, URZ, UP0, !UPT ;  /* 0x0000001f3f0f7290 */ /* 0x000fe200087fe43f */
[----:B------:R-:W-:Y:S01]  /*4e30*/  R2UR UR24, R5 ;  /* 0x00000000051872ca */ /* 0x000fe200000e0000 */
[----:B------:R-:W-:Y:S01]  /*4e40*/  UIADD3 UR26, UR34, 0x20, URZ ;  /* 0x00000020221a7890 */ /* 0x000fe2000fffe03f */
[----:B------:R-:W-:Y:S01]  /*4e50*/  R2UR UR8, R13 ;  /* 0x000000000d0872ca */ /* 0x000fe200000e0000 */
[----:B------:R-:W-:Y:S01]  /*4e60*/  UIADD3.X UR39, URZ, UR31, URZ, UP1, !UPT ;  /* 0x0000001f3f277290 */ /* 0x000fe20008ffe43f */
[----:B------:R-:W-:Y:S01]  /*4e70*/  VIADD R6, R6, 0x1 ;  /* 0x0000000106067836 */ /* 0x000fe20000000000 */
[----:B------:R-:W-:Y:S01]  /*4e80*/  UMOV UR7, 0xff0000 ;  /* 0x00ff000000077882 */ /* 0x000fe20000000000 */
[----:B------:R-:W-:Y:S01]  /*4e90*/  UMOV UR22, 0x0 ;  /* 0x0000000000167882 */ /* 0x000fe20000000000 */
[----:B------:R-:W-:Y:S01]  /*4ea0*/  UMOV UR23, 0x10000000 ;  /* 0x1000000000177882 */ /* 0x000fe20000000000 */
[----:B------:R-:W-:Y:S01]  /*4eb0*/  UMOV UR25, UR33 ;  /* 0x0000002100197c82 */ /* 0x000fe20008000000 */
[----:B------:R-:W-:Y:S01]  /*4ec0*/  ISETP.NE.AND P1, PT, R6, 0x7, PT ;  /* 0x000000070600780c */ /* 0x000fe20003f25270 */
[----:B------:R-:W-:Y:S01]  /*4ed0*/  UMOV UR28, UR36 ;  /* 0x00000024001c7c82 */ /* 0x000fe20008000000 */
[----:B------:R-:W-:Y:S01]  /*4ee0*/  UMOV UR27, UR35 ;  /* 0x00000023001b7c82 */ /* 0x000fe20008000000 */
[----:B------:R-:W-:Y:S01]  /*4ef0*/  UMOV UR17, UR33 ;  /* 0x0000002100117c82 */ /* 0x000fe20008000000 */
[----:B------:R-:W-:Y:S01]  /*4f00*/  UIADD3 UR32, UR24, 0x180, URZ ;  /* 0x0000018018207890 */ /* 0x000fe2000fffe03f */
[----:B------:R-:W-:Y:S01]  /*4f10*/  SEL R5, RZ, 0x1, P1 ;  /* 0x00000001ff057807 */ /* 0x000fe20000800000 */
[----:B------:R-:W-:Y:S01]  /*4f20*/  UIADD3 UR24, UR24, 0x2180, URZ ;  /* 0x0000218018187890 */ /* 0x000fe2000fffe03f */
[----:B------:R-:W-:Y:S01]  /*4f30*/  VIADD R15, R15, 0x40 ;  /* 0x000000400f0f7836 */ /* 0x000fe20000000000 */
[----:B------:R-:W-:Y:S01]  /*4f40*/  UIADD3 UR16, UR8, 0x1c180, URZ ;  /* 0x0001c18008107890 */ /* 0x000fe2000fffe03f */
[----:B------:R-:W-:Y:S01]  /*4f50*/  LOP3.LUT R4, R4, R5, RZ, 0x3c, !PT ;  /* 0x0000000504047212 */ /* 0x000fe200078e3cff */
[----:B------:R-:W-:Y:S01]  /*4f60*/  UIADD3 UR8, UR8, 0x1e180, URZ ;  /* 0x0001e18008087890 */ /* 0x000fe2000fffe03f */
[----:B------:R-:W-:Y:S01]  /*4f70*/  SEL R6, R6, RZ, P1 ;  /* 0x000000ff06067207 */ /* 0x000fe20000800000 */
[----:B------:R-:W-:Y:S01]  /*4f80*/  UMOV UR18, UR34 ;  /* 0x0000002200127c82 */ /* 0x000fe20008000000 */
[----:B------:R-:W-:Y:S01]  /*4f90*/  UMOV UR20, UR36 ;  /* 0x0000002400147c82 */ /* 0x000fe20008000000 */
[----:B------:R0:W-:Y:S01]  /*4fa0*/  UTMALDG.3D.MULTICAST [UR32], [UR14], UR7, desc[UR22] ;  /* 0x000016200e0073b4 */ /* 0x0001e20008011807 */
[----:B------:R-:W-:Y:S01]  /*4fb0*/  UMOV UR9, UR33 ;  /* 0x0000002100097c82 */ /* 0x000fe20008000000 */
[----:B------:R-:W-:Y:S01]  /*4fc0*/  UMOV UR11, UR19 ;  /* 0x00000013000b7c82 */ /* 0x000fe20008000000 */
[----:B------:R-:W-:Y:S01]  /*4fd0*/  UMOV UR12, UR36 ;  /* 0x00000024000c7c82 */ /* 0x000fe20008000000 */
[----:B------:R-:W-:Y:S01]  /*4fe0*/  UMOV UR10, UR26 ;  /* 0x0000001a000a7c82 */ /* 0x000fe20008000000 */
[----:B------:R0:W-:Y:S01]  /*4ff0*/  UTMALDG.3D.MULTICAST [UR24], [UR14], UR7, desc[UR22] ;  /* 0x000016180e0073b4 */ /* 0x0001e20008011807 */
[----:B------:R0:W-:Y:S01]  /*5000*/  UTMALDG.3D [UR16], [UR38], desc[UR22] ;  /* 0x00001610260075b4 */ /* 0x0001e20008011000 */
[----:B------:R0:W-:Y:S02]  /*5010*/  UTMALDG.3D [UR8], [UR38], desc[UR22] ;  /* 0x00001608260075b4 */ /* 0x0001e40008011000 */
[----:B0-----:R-:W-:Y:S05]  /*5020*/  @P3 BRA `(.L_x_112) ;  /* 0xfffffffc00083947 */ /* 0x001fea000383ffff */
.L_x_108:
[----:B------:R-:W-:Y:S05]  /*5030*/  BSYNC B1 ;  /* 0x0000000000017941 */ /* 0x000fea0003800000 */
.L_x_107:
[----:B------:R-:W3:Y:S01]  /*5040*/  LDL.64 R24, [R1] ;  /* 0x0000000001187983 */ /* 0x000ee20000100a00 */
[----:B------:R-:W-:Y:S01]  /*5050*/  LOP3.LUT P4, RZ, R10, 0xff, RZ, 0xc0, !PT ;  /* 0x000000ff0aff7812 */ /* 0x000fe2000788c0ff */
[----:B------:R-:W-:Y:S01]  /*5060*/  VIADD R13, R8, UR40 ;  /* 0x00000028080d7c36 */ /* 0x000fe20008000000 */
[----:B------:R-:W-:Y:S01]  /*5070*/  ULDC.64 UR8, c[0x0][0x650] ;  /* 0x0001940000087ab9 */ /* 0x000fe20000000a00 */
[----:B------:R-:W-:Y:S01]  /*5080*/  IMAD.U32 R7, RZ, RZ, UR40 ;  /* 0x00000028ff077e24 */ /* 0x000fe2000f8e00ff */
[----:B------:R-:W-:Y:S01]  /*5090*/  UISETP.GE.U32.AND UP0, UPT, UR40, 0x7, UPT ;  /* 0x000000072800788c */ /* 0x000fe2000bf06070 */
[C---:B------:R-:W-:Y:S01]  /*50a0*/  IMAD.WIDE.U32 R4, R13.reuse, 0x24924925, RZ ;  /* 0x249249250d047825 */ /* 0x040fe200078e00ff */
[----:B------:R-:W-:Y:S01]  /*50b0*/  ISETP.GT.U32.AND P1, PT, R13, 0x6, PT ;  /* 0x000000060d00780c */ /* 0x000fe20003f24070 */
[----:B------:R-:W-:Y:S01]  /*50c0*/  BSSY B1, `(.L_x_113) ;  /* 0x000006b000017945 */ /* 0x000fe20003800000 */
[----:B------:R-:W-:Y:S01]  /*50d0*/  PRMT R10, RZ, 0x7610, R10 ;  /* 0x00007610ff0a7816 */ /* 0x000fe2000000000a */
[----:B------:R-:W-:Y:S01]  /*50e0*/  IMAD.MOV.U32 R22, RZ, RZ, -0x1 ;  /* 0xffffffffff167424 */ /* 0x000fe200078e00ff */
[----:B------:R-:W-:Y:S01]  /*50f0*/  ISETP.LT.U32.AND P1, PT, R7, 0x7, P1 ;  /* 0x000000070700780c */ /* 0x000fe20000f21070 */
[----:B------:R-:W-:Y:S01]  /*5100*/  IMAD.IADD R7, R13, 0x1, -R5 ;  /* 0x000000010d077824 */ /* 0x000fe200078e0a05 */
[----:B------:R-:W-:Y:S01]  /*5110*/  PLOP3.LUT P3, PT, PT, PT, UP0, 0x80, 0x0 ;  /* 0x000000000000781c */ /* 0x000fe20003f6f008 */
[----:B------:R-:W0:Y:S01]  /*5120*/  @P4 S2R R11, SR_CgaCtaId ;  /* 0x00000000000b4919 */ /* 0x000e220000008800 */
[----:B------:R-:W-:Y:S01]  /*5130*/  SEL R4, RZ, 0x1, !P1 ;  /* 0x00000001ff047807 */ /* 0x000fe20004800000 */
[----:B------:R-:W-:Y:S01]  /*5140*/  IMAD.MOV.U32 R18, RZ, RZ, -0x1 ;  /* 0xffffffffff127424 */ /* 0x000fe200078e00ff */
[----:B------:R-:W-:Y:S01]  /*5150*/  @P4 MOV R6, 0x400 ;  /* 0x0000040000064802 */ /* 0x000fe20000000f00 */
[----:B------:R-:W-:Y:S01]  /*5160*/  IMAD.MOV.U32 R19, RZ, RZ, -0x1 ;  /* 0xffffffffff137424 */ /* 0x000fe200078e00ff */
[----:B------:R-:W-:-:S02]  /*5170*/  LEA.HI R7, R7, R5, RZ, 0x1f ;  /* 0x0000000507077211 */ /* 0x000fc400078ff8ff */
[----:B------:R-:W-:Y:S02]  /*5180*/  LOP3.LUT R3, R3, R4, RZ, 0x3c, !PT ;  /* 0x0000000403037212 */ /* 0x000fe400078e3cff */
[----:B------:R-:W-:Y:S02]  /*5190*/  SHF.R.U32.HI R8, RZ, 0x2, R7 ;  /* 0x00000002ff087819 */ /* 0x000fe40000011607 */
[----:B------:R-:W-:Y:S02]  /*51a0*/  PRMT R4, RZ, 0x7610, R4 ;  /* 0x00007610ff047816 */ /* 0x000fe40000000004 */
[----:B------:R-:W-:Y:S01]  /*51b0*/  @P3 LOP3.LUT R3, R3, 0x1, R8, 0x78, !PT ;  /* 0x0000000103033812 */ /* 0x000fe200078e7808 */
[----:B------:R-:W-:Y:S01]  /*51c0*/  IMAD R8, R8, -0x7, R13 ;  /* 0xfffffff908087824 */ /* 0x000fe200078e020d */
[----:B0-----:R-:W-:-:S04]  /*51d0*/  @P4 LEA R6, R11, R6, 0x18 ;  /* 0x000000060b064211 */ /* 0x001fc800078ec0ff */
[----:B------:R0:W-:Y:S01]  /*51e0*/  @P4 SYNCS.ARRIVE.TRANS64.A1T0 RZ, [R6+URZ+0xa8], RZ ;  /* 0x0000a8ff06ff49a7 */ /* 0x0001e2000810003f */
[----:B---3--:R-:W-:-:S05]  /*51f0*/  IADD3 R16, P1, R16, R24, RZ ;  /* 0x0000001810107210 */ /* 0x008fca0007f3e0ff */
[----:B------:R-:W-:Y:S01]  /*5200*/  IMAD.X R17, R17, 0x1, R0, P1 ;  /* 0x0000000111117824 */ /* 0x000fe200008e0600 */
[----:B------:R-:W-:-:S04]  /*5210*/  ISETP.GE.U32.AND P1, PT, R16, UR8, PT ;  /* 0x0000000810007c0c */ /* 0x000fc8000bf26070 */
[----:B------:R-:W-:-:S13]  /*5220*/  ISETP.GE.U32.AND.EX P1, PT, R17, UR9, PT, P1 ;  /* 0x0000000911007c0c */ /* 0x000fda000bf26110 */
[----:B0-----:R-:W-:Y:S05]  /*5230*/  @P1 BRA `(.L_x_114) ;  /* 0x00000004004c1947 */ /* 0x001fea0003800000 */
[----:B------:R-:W0:Y:S01]  /*5240*/  S2R R13, SR_CTAID.X ;  /* 0x00000000000d7919 */ /* 0x000e220000002500 */
[----:B------:R-:W-:Y:S01]  /*5250*/  ULDC.64 UR8, c[0x0][0x628] ;  /* 0x00018a0000087ab9 */ /* 0x000fe20000000a00 */
[----:B------:R-:W1:Y:S01]  /*5260*/  LDC R14, c[0x0][0x144] ;  /* 0x00005100ff0e7b82 */ /* 0x000e620000000800 */
[----:B------:R-:W-:Y:S01]  /*5270*/  ISETP.NE.U32.AND P1, PT, RZ, UR8, PT ;  /* 0x00000008ff007c0c */ /* 0x000fe2000bf25070 */
[----:B------:R-:W3:Y:S01]  /*5280*/  S2R R12, SR_CTAID.Y ;  /* 0x00000000000c7919 */ /* 0x000ee20000002600 */
[----:B------:R-:W-:Y:S01]  /*5290*/  ULDC UR10, c[0x0][0x630] ;  /* 0x00018c00000a7ab9 */ /* 0x000fe20000000800 */
[----:B------:R-:W-:Y:S01]  /*52a0*/  ULDC UR11, c[0x0][0x150] ;  /* 0x00005400000b7ab9 */ /* 0x000fe20000000800 */
[----:B------:R-:W-:Y:S01]  /*52b0*/  ISETP.NE.AND.EX P1, PT, RZ, UR9, PT, P1 ;  /* 0x00000009ff007c0c */ /* 0x000fe2000bf25310 */
[----:B------:R-:W-:Y:S02]  /*52c0*/  IMAD.MOV.U32 R4, RZ, RZ, R16 ;  /* 0x000000ffff047224 */ /* 0x000fe400078e0010 */
[----:B------:R-:W-:Y:S01]  /*52d0*/  IMAD.MOV.U32 R5, RZ, RZ, R17 ;  /* 0x000000ffff057224 */ /* 0x000fe200078e0011 */
[----:B0-----:R-:W-:-:S09]  /*52e0*/  I2FP.F32.U32 R18, R13 ;  /* 0x0000000d00127245 */ /* 0x001fd20000201000 */
[----:B------:R-:W-:Y:S05]  /*52f0*/  @!P1 BRA `(.L_x_115) ;  /* 0x0000000000289947 */ /* 0x000fea0003800000 */
[----:B------:R-:W-:Y:S02]  /*5300*/  ULDC UR7, c[0x0][0x634] ;  /* 0x00018d0000077ab9 */ /* 0x000fe40000000800 */
[----:B------:R-:W-:-:S05]  /*5310*/  IADD3 R5, P1, R16, UR7, RZ ;  /* 0x0000000710057c10 */ /* 0x000fca000ff3e0ff */
[----:B------:R-:W-:-:S04]  /*5320*/  IMAD.X R15, RZ, RZ, R17, P1 ;  /* 0x000000ffff0f7224 */ /* 0x000fc800008e0611 */
[----:B------:R-:W-:-:S04]  /*5330*/  IMAD.WIDE.U32 R6, R15, UR8, RZ ;  /* 0x000000080f067c25 */ /* 0x000fc8000f8e00ff */
[----:B------:R-:W-:-:S04]  /*5340*/  IMAD.WIDE.U32 R6, P1, R5, UR9, R6 ;  /* 0x0000000905067c25 */ /* 0x000fc8000f820006 */
[----:B------:R-:W-:-:S04]  /*5350*/  IMAD.WIDE.U32 R4, R5, UR8, RZ ;  /* 0x0000000805047c25 */ /* 0x000fc8000f8e00ff */
[----:B------:R-:W-:Y:S01]  /*5360*/  IMAD.MOV.U32 R4, RZ, RZ, R7 ;  /* 0x000000ffff047224 */ /* 0x000fe200078e0007 */
[----:B------:R-:W-:Y:S01]  /*5370*/  IADD3 RZ, P3, R5, R6, RZ ;  /* 0x0000000605ff7210 */ /* 0x000fe20007f7e0ff */
[----:B------:R-:W-:-:S04]  /*5380*/  IMAD.X R5, RZ, RZ, RZ, P1 ;  /* 0x000000ffff057224 */ /* 0x000fc800008e06ff */
[----:B------:R-:W-:-:S08]  /*5390*/  IMAD.WIDE.U32.X R4, R15, UR9, R4, P3 ;  /* 0x000000090f047c25 */ /* 0x000fd000098e0404 */
.L_x_115:
[----:B------:R-:W-:Y:S01]  /*53a0*/  FMUL R18, R18, UR11 ;  /* 0x0000000b12127c20 */ /* 0x000fe20008400000 */
[--C-:B------:R-:W-:Y:S01]  /*53b0*/  SHF.R.U64 R19, R4, UR10, R5.reuse ;  /* 0x0000000a04137c19 */ /* 0x100fe20008001205 */
[----:B------:R-:W-:Y:S01]  /*53c0*/  ULDC.64 UR8, c[0x0][0x620] ;  /* 0x0001880000087ab9 */ /* 0x000fe20000000a00 */
[----:B------:R-:W-:Y:S01]  /*53d0*/  SHF.R.U32.HI R4, RZ, UR10, R5 ;  /* 0x0000000aff047c19 */ /* 0x000fe20008011605 */
[----:B------:R-:W-:Y:S01]  /*53e0*/  ULDC.64 UR10, c[0x0][0x640] ;  /* 0x00019000000a7ab9 */ /* 0x000fe20000000a00 */
[----:B------:R-:W-:Y:S01]  /*53f0*/  IADD3 R5, P1, RZ, -R19, RZ ;  /* 0x80000013ff057210 */ /* 0x000fe20007f3e0ff */
[----:B------:R-:W0:Y:S01]  /*5400*/  F2I.U32.TRUNC.NTZ R18, R18 ;  /* 0x0000001200127305 */ /* 0x000e22000020f000 */
[----:B------:R-:W4:Y:S01]  /*5410*/  LDC R15, c[0x0][0x148] ;  /* 0x00005200ff0f7b82 */ /* 0x000f220000000800 */
[----:B------:R-:W-:Y:S02]  /*5420*/  ULDC UR7, c[0x0][0x618] ;  /* 0x0001860000077ab9 */ /* 0x000fe40000000800 */
[----:B------:R-:W-:Y:S01]  /*5430*/  IMAD.X R4, RZ, RZ, ~R4, P1 ;  /* 0x000000ffff047224 */ /* 0x000fe200008e0e04 */
[----:B------:R-:W-:-:S03]  /*5440*/  ISETP.NE.U32.AND P1, PT, RZ, UR10, PT ;  /* 0x0000000aff007c0c */ /* 0x000fc6000bf25070 */
[----:B------:R-:W-:Y:S01]  /*5450*/  IMAD R4, R4, UR8, RZ ;  /* 0x0000000804047c24 */ /* 0x000fe2000f8e02ff */
[----:B------:R-:W-:-:S03]  /*5460*/  ISETP.NE.AND.EX P1, PT, RZ, UR11, PT, P1 ;  /* 0x0000000bff007c0c */ /* 0x000fc6000bf25310 */
[C---:B------:R-:W-:Y:S02]  /*5470*/  IMAD R7, R5.reuse, UR9, R4 ;  /* 0x0000000905077c24 */ /* 0x040fe4000f8e0204 */
[----:B------:R-:W-:Y:S01]  /*5480*/  IMAD.WIDE.U32 R4, R5, UR8, R16 ;  /* 0x0000000805047c25 */ /* 0x000fe2000f8e0010 */
[----:B------:R-:W-:-:S03]  /*5490*/  ULDC UR8, c[0x0][0x154] ;  /* 0x0000550000087ab9 */ /* 0x000fc60000000800 */
[----:B0-----:R-:W-:Y:S02]  /*54a0*/  IMAD.MOV R6, RZ, RZ, -R18 ;  /* 0x000000ffff067224 */ /* 0x001fe400078e0a12 */
[----:B------:R-:W-:Y:S02]  /*54b0*/  IMAD.IADD R5, R5, 0x1, R7 ;  /* 0x0000000105057824 */ /* 0x000fe400078e0207 */
[----:B-1----:R-:W-:Y:S01]  /*54c0*/  IMAD R13, R14, R6, R13 ;  /* 0x000000060e0d7224 */ /* 0x002fe200078e020d */
[----:B---3--:R-:W-:Y:S02]  /*54d0*/  I2FP.F32.U32 R6, R12 ;  /* 0x0000000c00067245 */ /* 0x008fe40000201000 */
[--C-:B------:R-:W-:Y:S02]  /*54e0*/  SHF.R.U64 R14, R4, UR7, R5.reuse ;  /* 0x00000007040e7c19 */ /* 0x100fe40008001205 */
[----:B------:R-:W-:Y:S01]  /*54f0*/  SHF.R.U32.HI R5, RZ, UR7, R5 ;  /* 0x00000007ff057c19 */ /* 0x000fe20008011605 */
[----:B------:R-:W-:Y:S01]  /*5500*/  FMUL R6, R6, UR8 ;  /* 0x0000000806067c20 */ /* 0x000fe20008400000 */
[----:B------:R-:W-:-:S02]  /*5510*/  ULDC UR7, c[0x0][0x608] ;  /* 0x0001820000077ab9 */ /* 0x000fc40000000800 */
[--C-:B------:R-:W-:Y:S01]  /*5520*/  SHF.R.U64 R20, R14, UR7, R5.reuse ;  /* 0x000000070e147c19 */ /* 0x100fe20008001205 */
[----:B------:R0:W1:Y:S01]  /*5530*/  F2I.U32.TRUNC.NTZ R21, R6 ;  /* 0x0000000600157305 */ /* 0x000062000020f000 */
[----:B------:R-:W-:Y:S01]  /*5540*/  SHF.R.U32.HI R5, RZ, UR7, R5 ;  /* 0x00000007ff057c19 */ /* 0x000fe20008011605 */
[----:B------:R-:W-:-:S03]  /*5550*/  ULDC UR7, c[0x0][0x658] ;  /* 0x0001960000077ab9 */ /* 0x000fc60000000800 */
[--C-:B------:R-:W-:Y:S02]  /*5560*/  SHF.R.U64 R18, R20, UR7, R5.reuse ;  /* 0x0000000714127c19 */ /* 0x100fe40008001205 */
[----:B------:R-:W-:-:S03]  /*5570*/  SHF.R.U32.HI R25, RZ, UR7, R5 ;  /* 0x00000007ff197c19 */ /* 0x000fc60008011605 */
[----:B------:R-:W-:Y:S02]  /*5580*/  IMAD.MOV.U32 R4, RZ, RZ, R18 ;  /* 0x000000ffff047224 */ /* 0x000fe400078e0012 */
[----:B------:R-:W-:Y:S01]  /*5590*/  IMAD.MOV.U32 R5, RZ, RZ, R25 ;  /* 0x000000ffff057224 */ /* 0x000fe200078e0019 */
[----:B0-----:R-:W-:Y:S06]  /*55a0*/  @!P1 BRA `(.L_x_116) ;  /* 0x0000000000289947 */ /* 0x001fec0003800000 */
        /* <DEDUP_REMOVED lines=10> */
.L_x_116:
[----:B------:R-:W-:Y:S01]  /*5650*/  ISETP.NE.AND P1, PT, R2, 0x1, PT ;  /* 0x000000010200780c */ /* 0x000fe20003f25270 */
[----:B------:R-:W-:Y:S01]  /*5660*/  ULDC UR7, c[0x0][0x648] ;  /* 0x0001920000077ab9 */ /* 0x000fe20000000800 */
[----:B------:R-:W-:Y:S01]  /*5670*/  LOP3.LUT R20, R20, UR6, RZ, 0xc0, !PT ;  /* 0x0000000614147c12 */ /* 0x000fe2000f8ec0ff */
[----:B-1----:R-:W-:Y:S01]  /*5680*/  IMAD.MOV R21, RZ, RZ, -R21 ;  /* 0x000000ffff157224 */ /* 0x002fe200078e0a15 */
[----:B------:R-:W-:Y:S01]  /*5690*/  SHF.R.U64 R5, R4, UR7, R5 ;  /* 0x0000000704057c19 */ /* 0x000fe20008001205 */
[----:B------:R-:W-:Y:S01]  /*56a0*/  ULDC UR7, c[0x0][0x638] ;  /* 0x00018e0000077ab9 */ /* 0x000fe20000000800 */
[----:B------:R-:W-:Y:S01]  /*56b0*/  ULDC UR8, c[0x0][0x610] ;  /* 0x0001840000087ab9 */ /* 0x000fe20000000800 */
[----:B------:R-:W-:Y:S02]  /*56c0*/  IMAD.MOV.U32 R4, RZ, RZ, 0x1 ;  /* 0x00000001ff047424 */ /* 0x000fe400078e00ff */
[----:B------:R-:W-:Y:S02]  /*56d0*/  IMAD.MOV R7, RZ, RZ, -R5 ;  /* 0x000000ffff077224 */ /* 0x000fe400078e0a05 */
[----:B------:R-:W-:Y:S01]  /*56e0*/  IMAD R20, R5, UR5, R20 ;  /* 0x0000000505147c24 */ /* 0x000fe2000f8e0214 */
[----:B------:R-:W-:Y:S01]  /*56f0*/  LOP3.LUT R5, R14, UR4, RZ, 0xc0, !PT ;  /* 0x000000040e057c12 */ /* 0x000fe2000f8ec0ff */
[----:B----4-:R-:W-:-:S02]  /*5700*/  @P1 IMAD R13, R15, R21, R12 ;  /* 0x000000150f0d1224 */ /* 0x010fc400078e020c */
[----:B------:R-:W-:Y:S01]  /*5710*/  IMAD R18, R7, UR7, R18 ;  /* 0x0000000707127c24 */ /* 0x000fe2000f8e0212 */
[----:B------:R-:W-:Y:S01]  /*5720*/  ULDC UR7, c[0x0][0x600] ;  /* 0x0001800000077ab9 */ /* 0x000fe20000000800 */
[----:B------:R-:W-:Y:S02]  /*5730*/  IMAD R13, R20, UR8, R13 ;  /* 0x00000008140d7c24 */ /* 0x000fe4000f8e020d */
[----:B------:R-:W-:-:S05]  /*5740*/  IMAD R22, R18, UR7, R5 ;  /* 0x0000000712167c24 */ /* 0x000fca000f8e0205 */
[----:B------:R-:W-:Y:S02]  /*5750*/  SEL R18, R22, R13, !P1 ;  /* 0x0000000d16127207 */ /* 0x000fe40004800000 */
[----:B------:R-:W-:-:S07]  /*5760*/  SEL R22, R13, R22, !P1 ;  /* 0x000000160d167207 */ /* 0x000fce0004800000 */
.L_x_114:
[----:B------:R-:W-:Y:S05]  /*5770*/  BSYNC B1 ;  /* 0x0000000000017941 */ /* 0x000fea0003800000 */
.L_x_113:
[----:B------:R-:W-:-:S13]  /*5780*/  LOP3.LUT P1, RZ, R4, 0xff, RZ, 0xc0, !PT ;  /* 0x000000ff04ff7812 */ /* 0x000fda000782c0ff */
[----:B------:R-:W-:Y:S05]  /*5790*/  @P1 BRA `(.L_x_117) ;  /* 0xfffffff000f41947 */ /* 0x000fea000383ffff */
[----:B------:R-:W-:Y:S05]  /*57a0*/  BSYNC B0 ;  /* 0x0000000000007941 */ /* 0x000fea0003800000 */
.L_x_105:
[----:B------:R-:W-:-:S03]  /*57b0*/  UMOV UR7, 0xffffffff ;  /* 0xffffffff00077882 */ /* 0x000fc60000000000 */
[----:B------:R-:W-:Y:S05]  /*57c0*/  BRA.DIV UR7, `(.L_x_118) ;  /* 0x0000000607b47947 */ /* 0x000fea000b800000 */
[----:B------:R-:W-:-:S13]  /*57d0*/  ELECT P6, URZ, PT ;  /* 0x00000000003f782f */ /* 0x000fda00038c0000 */
.L_x_137:
[----:B------:R-:W-:Y:S04]  /*57e0*/  BSSY B0, `(.L_x_119) ;  /* 0x0000046000007945 */ /* 0x000fe80003800000 */
[----:B------:R-:W-:Y:S05]  /*57f0*/  @!P6 BRA `(.L_x_120) ;  /* 0x000000040010e947 */ /* 0x000fea0003800000 */
[----:B------:R-:W-:-:S04]  /*5800*/  LOP3.LUT R23, R23, 0x2, RZ, 0xfc, !PT ;  /* 0x0000000217177812 */ /* 0x000fc800078efcff */
[----:B------:R-:W-:-:S13]  /*5810*/  ISETP.NE.AND P0, PT, R23, 0x3, PT ;  /* 0x000000031700780c */ /* 0x000fda0003f05270 */
[----:B------:R-:W-:Y:S05]  /*5820*/  @!P0 BRA `(.L_x_121) ;  /* 0x0000000000048947 */ /* 0x000fea0003800000 */
[----:B------:R-:W-:Y:S01]  /*5830*/  BPT.TRAP 0x1 ;  /* 0x000000040000795c */ /* 0x000fe20000300000 */
.L_x_121:
[----:B------:R-:W0:Y:S01]  /*5840*/  S2R R5, SR_CgaCtaId ;  /* 0x0000000000057919 */ /* 0x000e220000008800 */
[----:B------:R-:W-:Y:S02]  /*5850*/  MOV R0, 0x400 ;  /* 0x0000040000007802 */ /* 0x000fe40000000f00 */
[----:B------:R-:W-:Y:S02]  /*5860*/  SHF.L.U32 R2, R3, 0x1f, RZ ;  /* 0x0000001f03027819 */ /* 0x000fe400000006ff */
[----:B0-----:R-:W-:-:S05]  /*5870*/  LEA R5, R5, R0, 0x18 ;  /* 0x0000000005057211 */ /* 0x001fca00078ec0ff */
[----:B------:R-:W-:-:S04]  /*5880*/  VIADD R5, R5, 0x38 ;  /* 0x0000003805057836 */ /* 0x000fc80000000000 */
[C---:B------:R-:W-:Y:S02]  /*5890*/  IMAD R7, R8.reuse, 0x8, R5 ;  /* 0x0000000808077824 */ /* 0x040fe400078e0205 */
[----:B------:R-:W-:Y:S02]  /*58a0*/  VIADD R8, R8, 0x1 ;  /* 0x0000000108087836 */ /* 0x000fe40000000000 */
[----:B------:R-:W0:Y:S03]  /*58b0*/  SYNCS.PHASECHK.TRANS64.TRYWAIT P0, [R7+URZ], R2 ;  /* 0x00000002070075a7 */ /* 0x000e26000800017f */
[----:B------:R-:W-:-:S04]  /*58c0*/  ISETP.NE.AND P1, PT, R8, 0x7, PT ;  /* 0x000000070800780c */ /* 0x000fc80003f25270 */
[----:B------:R-:W-:Y:S02]  /*58d0*/  SEL R0, RZ, 0x1, P1 ;  /* 0x00000001ff007807 */ /* 0x000fe40000800000 */
[----:B------:R-:W-:Y:S02]  /*58e0*/  SEL R8, R8, RZ, P1 ;  /* 0x000000ff08087207 */ /* 0x000fe40000800000 */
[----:B------:R-:W-:-:S03]  /*58f0*/  LOP3.LUT R9, R3, R0, RZ, 0x3c, !PT ;  /* 0x0000000003097212 */ /* 0x000fc600078e3cff */
[----:B------:R-:W-:Y:S01]  /*5900*/  IMAD R6, R8, 0x8, R5 ;  /* 0x0000000808067824 */ /* 0x000fe200078e0205 */
[----:B------:R-:W-:Y:S01]  /*5910*/  SHF.L.U32 R3, R9, 0x1f, RZ ;  /* 0x0000001f09037819 */ /* 0x000fe200000006ff */
[----:B0-----:R-:W-:Y:S06]  /*5920*/  @!P0 BRA `(.L_x_122) ;  /* 0x00000004007c8947 */ /* 0x001fec0003800000 */
.L_x_138:
[----:B------:R-:W1:Y:S01]  /*5930*/  SYNCS.PHASECHK.TRANS64.TRYWAIT P0, [R6+URZ], R3 ;  /* 0x00000003060075a7 */ /* 0x000e62000800017f */
[----:B------:R-:W-:-:S05]  /*5940*/  VIADD R0, R8, 0x1 ;  /* 0x0000000108007836 */ /* 0x000fca0000000000 */
[----:B------:R-:W-:-:S04]  /*5950*/  ISETP.NE.AND P1, PT, R0, 0x7, PT ;  /* 0x000000070000780c */ /* 0x000fc80003f25270 */
[----:B0-----:R-:W-:Y:S02]  /*5960*/  SEL R2, RZ, 0x1, P1 ;  /* 0x00000001ff027807 */ /* 0x001fe40000800000 */
[----:B------:R-:W-:Y:S02]  /*5970*/  SEL R0, R0, RZ, P1 ;  /* 0x000000ff00007207 */ /* 0x000fe40000800000 */
[----:B------:R-:W-:-:S03]  /*5980*/  LOP3.LUT R9, R9, R2, RZ, 0x3c, !PT ;  /* 0x0000000209097212 */ /* 0x000fc600078e3cff */
[----:B------:R-:W-:Y:S01]  /*5990*/  IMAD R7, R0, 0x8, R5 ;  /* 0x0000000800077824 */ /* 0x000fe200078e0205 */
[----:B------:R-:W-:Y:S01]  /*59a0*/  SHF.L.U32 R4, R9, 0x1f, RZ ;  /* 0x0000001f09047819 */ /* 0x000fe200000006ff */
[----:B-1----:R-:W-:Y:S06]  /*59b0*/  @!P0 BRA `(.L_x_123) ;  /* 0x00000004006c8947 */ /* 0x002fec0003800000 */
.L_x_139:
[----:B------:R-:W1:Y:S01]  /*59c0*/  SYNCS.PHASECHK.TRANS64.TRYWAIT P0, [R7+URZ], R4 ;  /* 0x00000004070075a7 */ /* 0x000e62000800017f */
[----:B------:R-:W-:-:S05]  /*59d0*/  VIADD R0, R0, 0x1 ;  /* 0x0000000100007836 */ /* 0x000fca0000000000 */
[----:B------:R-:W-:-:S04]  /*59e0*/  ISETP.NE.AND P1, PT, R0, 0x7, PT ;  /* 0x000000070000780c */ /* 0x000fc80003f25270 */
[----:B------:R-:W-:Y:S02]  /*59f0*/  SEL R2, RZ, 0x1, P1 ;  /* 0x00000001ff027807 */ /* 0x000fe40000800000 */
[----:B------:R-:W-:Y:S02]  /*5a00*/  SEL R0, R0, RZ, P1 ;  /* 0x000000ff00007207 */ /* 0x000fe40000800000 */
[----:B------:R-:W-:-:S03]  /*5a10*/  LOP3.LUT R9, R9, R2, RZ, 0x3c, !PT ;  /* 0x0000000209097212 */ /* 0x000fc600078e3cff */
[----:B0-----:R-:W-:Y:S01]  /*5a20*/  IMAD R6, R0, 0x8, R5 ;  /* 0x0000000800067824 */ /* 0x001fe200078e0205 */
[----:B------:R-:W-:Y:S01]  /*5a30*/  SHF.L.U32 R3, R9, 0x1f, RZ ;  /* 0x0000001f09037819 */ /* 0x000fe200000006ff */
[----:B-1----:R-:W-:Y:S06]  /*5a40*/  @!P0 BRA `(.L_x_124) ;  /* 0x00000004005c8947 */ /* 0x002fec0003800000 */
.L_x_140:
        /* <DEDUP_REMOVED lines=9> */
.L_x_141:
        /* <DEDUP_REMOVED lines=9> */
.L_x_142:
[----:B------:R-:W1:Y:S01]  /*5b70*/  SYNCS.PHASECHK.TRANS64.TRYWAIT P0, [R6+URZ], R3 ;  /* 0x00000003060075a7 */ /* 0x000e62000800017f */
[----:B------:R-:W-:-:S05]  /*5b80*/  VIADD R0, R0, 0x1 ;  /* 0x0000000100007836 */ /* 0x000fca0000000000 */
[----:B------:R-:W-:-:S04]  /*5b90*/  ISETP.NE.AND P1, PT, R0, 0x7, PT ;  /* 0x000000070000780c */ /* 0x000fc80003f25270 */
[----:B------:R-:W-:Y:S02]  /*5ba0*/  SEL R2, RZ, 0x1, P1 ;  /* 0x00000001ff027807 */ /* 0x000fe40000800000 */
[----:B------:R-:W-:Y:S02]  /*5bb0*/  SEL R0, R0, RZ, P1 ;  /* 0x000000ff00007207 */ /* 0x000fe40000800000 */
[----:B------:R-:W-:Y:S01]  /*5bc0*/  LOP3.LUT R2, R9, R2, RZ, 0x3c, !PT ;  /* 0x0000000209027212 */ /* 0x000fe200078e3cff */
[----:B-1----:R-:W-:Y:S06]  /*5bd0*/  @!P0 BRA `(.L_x_127) ;  /* 0x0000000400348947 */ /* 0x002fec0003800000 */
.L_x_143:
[----:B------:R-:W-:Y:S01]  /*5be0*/  IMAD R5, R0, 0x8, R5 ;  /* 0x0000000800057824 */ /* 0x000fe200078e0205 */
[----:B------:R-:W-:-:S07]  /*5bf0*/  SHF.L.U32 R0, R2, 0x1f, RZ ;  /* 0x0000001f02007819 */ /* 0x000fce00000006ff */
.L_x_128:
[----:B---3--:R3:W4:Y:S02]  /*5c00*/  SYNCS.PHASECHK.TRANS64.TRYWAIT P0, [R5+URZ], R0 ;  /* 0x00000000050075a7 */ /* 0x008724000800017f */
[----:B----4-:R-:W-:Y:S05]  /*5c10*/  @!P0 NANOSLEEP.SYNCS 0x989680 ;  /* 0x009896800000895d */ /* 0x010fea0003900000 */
[----:B------:R-:W4:Y:S02]  /*5c20*/  @!P0 SYNCS.PHASECHK.TRANS64 P0, [R5+URZ], R0 ;  /* 0x00000000050085a7 */ /* 0x000f24000800007f */
[----:B----4-:R-:W-:Y:S05]  /*5c30*/  @!P0 BRA `(.L_x_128) ;  /* 0xfffffffc00f08947 */ /* 0x010fea000383ffff */
.L_x_120:
[----:B------:R-:W-:Y:S05]  /*5c40*/  BSYNC B0 ;  /* 0x0000000000007941 */ /* 0x000fea0003800000 */
.L_x_119:
[----:B------:R-:W-:Y:S05]  /*5c50*/  EXIT ;  /* 0x000000000000794d */ /* 0x000fea0003800000 */
.L_x_19:
[----:B0-----:R-:W-:-:S04]  /*5c60*/  IMAD.U32 R3, RZ, RZ, UR43 ;  /* 0x0000002bff037e24 */ /* 0x001fc8000f8e00ff */
[----:B------:R0:W1:Y:S03]  /*5c70*/  SYNCS.PHASECHK.TRANS64.TRYWAIT P0, [R3+URZ+-0x8], R0 ;  /* 0xfffff800030075a7 */ /* 0x000066000800017f */
[----:B-1----:R-:W-:Y:S05]  /*5c80*/  @!P0 NANOSLEEP.SYNCS 0x989680 ;  /* 0x009896800000895d */ /* 0x002fea0003900000 */
[----:B------:R-:W1:Y:S02]  /*5c90*/  @!P0 SYNCS.PHASECHK.TRANS64 P0, [R3+URZ+-0x8], R0 ;  /* 0xfffff800030085a7 */ /* 0x000e64000800007f */
[----:B-1----:R-:W-:Y:S05]  /*5ca0*/  @!P0 BRA `(.L_x_19) ;  /* 0xfffffffc00ec8947 */ /* 0x002fea000383ffff */
[----:B------:R-:W-:Y:S05]  /*5cb0*/  BRA `(.L_x_129) ;  /* 0xffffffb800e07947 */ /* 0x000fea000383ffff */
.L_x_24:
[----:B-1----:R1:W2:Y:S02]  /*5cc0*/  SYNCS.PHASECHK.TRANS64.TRYWAIT P1, [R3+URZ], R0 ;  /* 0x00000000030075a7 */ /* 0x0022a4000802017f */
[----:B--2---:R-:W-:Y:S05]  /*5cd0*/  @!P1 NANOSLEEP.SYNCS 0x989680 ;  /* 0x009896800000995d */ /* 0x004fea0003900000 */
[----:B------:R-:W2:Y:S02]  /*5ce0*/  @!P1 SYNCS.PHASECHK.TRANS64 P1, [R3+URZ], R0 ;  /* 0x00000000030095a7 */ /* 0x000ea4000802007f */
[----:B--2---:R-:W-:Y:S05]  /*5cf0*/  @!P1 BRA `(.L_x_24) ;  /* 0xfffffffc00f09947 */ /* 0x004fea000383ffff */
[----:B------:R-:W-:Y:S05]  /*5d00*/  BRA `(.L_x_23) ;  /* 0xffffffbc004c7947 */ /* 0x000fea000383ffff */
.L_x_29:
[----:B-1----:R-:W-:-:S04]  /*5d10*/  IMAD.U32 R5, RZ, RZ, UR4 ;  /* 0x00000004ff057e24 */ /* 0x002fc8000f8e00ff */
[----:B------:R1:W2:Y:S03]  /*5d20*/  SYNCS.PHASECHK.TRANS64.TRYWAIT P1, [R5+URZ], R4 ;  /* 0x00000004050075a7 */ /* 0x0002a6000802017f */
[----:B--2---:R-:W-:Y:S05]  /*5d30*/  @!P1 NANOSLEEP.SYNCS 0x989680 ;  /* 0x009896800000995d */ /* 0x004fea0003900000 */
[----:B------:R-:W2:Y:S02]  /*5d40*/  @!P1 SYNCS.PHASECHK.TRANS64 P1, [R5+URZ], R4 ;  /* 0x00000004050095a7 */ /* 0x000ea4000802007f */
[----:B--2---:R-:W-:Y:S05]  /*5d50*/  @!P1 BRA `(.L_x_29) ;  /* 0xfffffffc00ec9947 */ /* 0x004fea000383ffff */
[----:B------:R-:W-:Y:S05]  /*5d60*/  BRA `(.L_x_28) ;  /* 0xffffffc000747947 */ /* 0x000fea000383ffff */
.L_x_37:
[----:B0-----:R-:W-:-:S04]  /*5d70*/  IMAD.U32 R3, RZ, RZ, UR43 ;  /* 0x0000002bff037e24 */ /* 0x001fc8000f8e00ff */
[----:B------:R0:W1:Y:S03]  /*5d80*/  SYNCS.PHASECHK.TRANS64.TRYWAIT P0, [R3+URZ+0x8], R0 ;  /* 0x00000800030075a7 */ /* 0x000066000800017f */
[----:B-1----:R-:W-:Y:S05]  /*5d90*/  @!P0 NANOSLEEP.SYNCS 0x989680 ;  /* 0x009896800000895d */ /* 0x002fea0003900000 */
[----:B------:R-:W1:Y:S02]  /*5da0*/  @!P0 SYNCS.PHASECHK.TRANS64 P0, [R3+URZ+0x8], R0 ;  /* 0x00000800030085a7 */ /* 0x000e64000800007f */
[----:B-1----:R-:W-:Y:S05]  /*5db0*/  @!P0 BRA `(.L_x_37) ;  /* 0xfffffffc00ec8947 */ /* 0x002fea000383ffff */
[----:B------:R-:W-:Y:S05]  /*5dc0*/  BRA `(.L_x_130) ;  /* 0xffffffc800387947 */ /* 0x000fea000383ffff */
.L_x_106:
[----:B------:R-:W-:Y:S01]  /*5dd0*/  BSSY B1, `(.L_x_131) ;  /* 0x0000006000017945 */ /* 0x000fe20003800000 */
[----:B------:R-:W-:-:S07]  /*5de0*/  IMAD.MOV.U32 R15, RZ, RZ, -0x1 ;  /* 0xffffffffff0f7424 */ /* 0x000fce00078e00ff */
[----:B--2--5:R-:W-:Y:S05]  /*5df0*/  WARPSYNC.COLLECTIVE R15, `(.L_x_132) ;  /* 0x000000000f0c7348 */ /* 0x024fea0003c00000 */
[----:B------:R-:W-:Y:S02]  /*5e00*/  ELECT P6, UR62, PT ;  /* 0x00000000003e782f */ /* 0x000fe400038c0000 */
[----:B------:R-:W-:Y:S01]  /*5e10*/  MOV R14, UR62 ;  /* 0x0000003e000e7c02 */ /* 0x000fe20008000f00 */
[----:B--2--5:R-:W-:Y:S10]  /*5e20*/  ENDCOLLECTIVE ;  /* 0x000000000000791b */ /* 0x024ff40003800000 */
.L_x_132:
[----:B------:R-:W-:Y:S05]  /*5e30*/  BSYNC B1 ;  /* 0x0000000000017941 */ /* 0x000fea0003800000 */
.L_x_131:
[----:B------:R-:W-:Y:S05]  /*5e40*/  BRA `(.L_x_133) ;  /* 0xffffffec00547947 */ /* 0x000fea000383ffff */
.L_x_109:
[----:B0-----:R0:W1:Y:S02]  /*5e50*/  SYNCS.PHASECHK.TRANS64.TRYWAIT P1, [R14+URZ+0x38], R5 ;  /* 0x000038050e0075a7 */ /* 0x001064000802017f */
[----:B-1----:R-:W-:Y:S05]  /*5e60*/  @!P1 NANOSLEEP.SYNCS 0x989680 ;  /* 0x009896800000995d */ /* 0x002fea0003900000 */
[----:B------:R-:W1:Y:S02]  /*5e70*/  @!P1 SYNCS.PHASECHK.TRANS64 P1, [R14+URZ+0x38], R5 ;  /* 0x000038050e0095a7 */ /* 0x000e64000802007f */
[----:B-1----:R-:W-:Y:S05]  /*5e80*/  @!P1 BRA `(.L_x_109) ;  /* 0xfffffffc00f09947 */ /* 0x002fea000383ffff */
[----:B------:R-:W-:Y:S05]  /*5e90*/  BRA `(.L_x_134) ;  /* 0xffffffec00907947 */ /* 0x000fea000383ffff */
.L_x_118:
[----:B------:R-:W-:Y:S01]  /*5ea0*/  BSSY B0, `(.L_x_135) ;  /* 0x0000006000007945 */ /* 0x000fe20003800000 */
[----:B------:R-:W-:-:S07]  /*5eb0*/  IMAD.MOV.U32 R15, RZ, RZ, -0x1 ;  /* 0xffffffffff0f7424 */ /* 0x000fce00078e00ff */
[----:B--2--5:R-:W-:Y:S05]  /*5ec0*/  WARPSYNC.COLLECTIVE R15, `(.L_x_136) ;  /* 0x000000000f0c7348 */ /* 0x024fea0003c00000 */
[----:B------:R-:W-:Y:S02]  /*5ed0*/  ELECT P6, UR62, PT ;  /* 0x00000000003e782f */ /* 0x000fe400038c0000 */
[----:B------:R-:W-:Y:S01]  /*5ee0*/  MOV R14, UR62 ;  /* 0x0000003e000e7c02 */ /* 0x000fe20008000f00 */
[----:B--2--5:R-:W-:Y:S10]  /*5ef0*/  ENDCOLLECTIVE ;  /* 0x000000000000791b */ /* 0x024ff40003800000 */
.L_x_136:
[----:B------:R-:W-:Y:S05]  /*5f00*/  BSYNC B0 ;  /* 0x0000000000007941 */ /* 0x000fea0003800000 */
.L_x_135:
[----:B------:R-:W-:Y:S05]  /*5f10*/  BRA `(.L_x_137) ;  /* 0xfffffff800307947 */ /* 0x000fea000383ffff */
.L_x_122:
[----:B0-----:R0:W1:Y:S02]  /*5f20*/  SYNCS.PHASECHK.TRANS64.TRYWAIT P0, [R7+URZ], R2 ;  /* 0x00000002070075a7 */ /* 0x001064000800017f */
[----:B-1----:R-:W-:Y:S05]  /*5f30*/  @!P0 NANOSLEEP.SYNCS 0x989680 ;  /* 0x009896800000895d */ /* 0x002fea0003900000 */
[----:B------:R-:W1:Y:S02]  /*5f40*/  @!P0 SYNCS.PHASECHK.TRANS64 P0, [R7+URZ], R2 ;  /* 0x00000002070085a7 */ /* 0x000e64000800007f */
[----:B-1----:R-:W-:Y:S05]  /*5f50*/  @!P0 BRA `(.L_x_122) ;  /* 0xfffffffc00f08947 */ /* 0x002fea000383ffff */
[----:B------:R-:W-:Y:S05]  /*5f60*/  BRA `(.L_x_138) ;  /* 0xfffffff800707947 */ /* 0x000fea000383ffff */
.L_x_123:
[----:B0-----:R0:W1:Y:S02]  /*5f70*/  SYNCS.PHASECHK.TRANS64.TRYWAIT P0, [R6+URZ], R3 ;  /* 0x00000003060075a7 */ /* 0x001064000800017f */
[----:B-1----:R-:W-:Y:S05]  /*5f80*/  @!P0 NANOSLEEP.SYNCS 0x989680 ;  /* 0x009896800000895d */ /* 0x002fea0003900000 */
[----:B------:R-:W1:Y:S02]  /*5f90*/  @!P0 SYNCS.PHASECHK.TRANS64 P0, [R6+URZ], R3 ;  /* 0x00000003060085a7 */ /* 0x000e64000800007f */
[----:B-1----:R-:W-:Y:S05]  /*5fa0*/  @!P0 BRA `(.L_x_123) ;  /* 0xfffffffc00f08947 */ /* 0x002fea000383ffff */
[----:B------:R-:W-:Y:S05]  /*5fb0*/  BRA `(.L_x_139) ;  /* 0xfffffff800807947 */ /* 0x000fea000383ffff */
.L_x_124:
[----:B0-----:R0:W1:Y:S02]  /*5fc0*/  SYNCS.PHASECHK.TRANS64.TRYWAIT P0, [R7+URZ], R4 ;  /* 0x00000004070075a7 */ /* 0x001064000800017f */
[----:B-1----:R-:W-:Y:S05]  /*5fd0*/  @!P0 NANOSLEEP.SYNCS 0x989680 ;  /* 0x009896800000895d */ /* 0x002fea0003900000 */
[----:B------:R-:W1:Y:S02]  /*5fe0*/  @!P0 SYNCS.PHASECHK.TRANS64 P0, [R7+URZ], R4 ;  /* 0x00000004070085a7 */ /* 0x000e64000800007f */
[----:B-1----:R-:W-:Y:S05]  /*5ff0*/  @!P0 BRA `(.L_x_124) ;  /* 0xfffffffc00f08947 */ /* 0x002fea000383ffff */
[----:B------:R-:W-:Y:S05]  /*6000*/  BRA `(.L_x_140) ;  /* 0xfffffff800907947 */ /* 0x000fea000383ffff */
.L_x_125:
[----:B0-----:R0:W1:Y:S02]  /*6010*/  SYNCS.PHASECHK.TRANS64.TRYWAIT P0, [R6+URZ], R3 ;  /* 0x00000003060075a7 */ /* 0x001064000800017f */
[----:B-1----:R-:W-:Y:S05]  /*6020*/  @!P0 NANOSLEEP.SYNCS 0x989680 ;  /* 0x009896800000895d */ /* 0x002fea0003900000 */
[----:B------:R-:W1:Y:S02]  /*6030*/  @!P0 SYNCS.PHASECHK.TRANS64 P0, [R6+URZ], R3 ;  /* 0x00000003060085a7 */ /* 0x000e64000800007f */
[----:B-1----:R-:W-:Y:S05]  /*6040*/  @!P0 BRA `(.L_x_125) ;  /* 0xfffffffc00f08947 */ /* 0x002fea000383ffff */
[----:B------:R-:W-:Y:S05]  /*6050*/  BRA `(.L_x_141) ;  /* 0xfffffff800a07947 */ /* 0x000fea000383ffff */
.L_x_126:
[----:B0-----:R0:W1:Y:S02]  /*6060*/  SYNCS.PHASECHK.TRANS64.TRYWAIT P0, [R7+URZ], R4 ;  /* 0x00000004070075a7 */ /* 0x001064000800017f */
[----:B-1----:R-:W-:Y:S05]  /*6070*/  @!P0 NANOSLEEP.SYNCS 0x989680 ;  /* 0x009896800000895d */ /* 0x002fea0003900000 */
[----:B------:R-:W1:Y:S02]  /*6080*/  @!P0 SYNCS.PHASECHK.TRANS64 P0, [R7+URZ], R4 ;  /* 0x00000004070085a7 */ /* 0x000e64000800007f */
[----:B-1----:R-:W-:Y:S05]  /*6090*/  @!P0 BRA `(.L_x_126) ;  /* 0xfffffffc00f08947 */ /* 0x002fea000383ffff */
[----:B------:R-:W-:Y:S05]  /*60a0*/  BRA `(.L_x_142) ;  /* 0xfffffff800b07947 */ /* 0x000fea000383ffff */
.L_x_127:
[----:B-1----:R1:W3:Y:S02]  /*60b0*/  SYNCS.PHASECHK.TRANS64.TRYWAIT P0, [R6+URZ], R3 ;  /* 0x00000003060075a7 */ /* 0x0022e4000800017f */
[----:B---3--:R-:W-:Y:S05]  /*60c0*/  @!P0 NANOSLEEP.SYNCS 0x989680 ;  /* 0x009896800000895d */ /* 0x008fea0003900000 */
[----:B------:R-:W3:Y:S02]  /*60d0*/  @!P0 SYNCS.PHASECHK.TRANS64 P0, [R6+URZ], R3 ;  /* 0x00000003060085a7 */ /* 0x000ee4000800007f */
[----:B---3--:R-:W-:Y:S05]  /*60e0*/  @!P0 BRA `(.L_x_127) ;  /* 0xfffffffc00f08947 */ /* 0x008fea000383ffff */
[----:B------:R-:W-:Y:S05]  /*60f0*/  BRA `(.L_x_143) ;  /* 0xfffffff800b87947 */ /* 0x000fea000383ffff */
.L_x_144:
[----:B------:R-:W-:-:S00]  /*6100*/  BRA `(.L_x_144) ;  /* 0xfffffffc00fc7947 */ /* 0x000fc0000383ffff */
[----:B------:R-:W-:-:S00]  /*6110*/  NOP ;  /* 0x0000000000007918 */ /* 0x000fc00000000000 */
        /* <DEDUP_REMOVED lines=14> */
.L_x_145:


//--------------------- .nv.global.init           --------------------------
	.section	.nv.global.init,"aw",@progbits
.nv.global.init:
	.type		$str$22,@object
	.size		$str$22,($str$23 - $str$22)
$str$22:
        /*0000*/ 	.byte	0x6b, 0x5f, 0x74, 0x69, 0x6c, 0x65, 0x5f, 0x63, 0x6f, 0x75, 0x6e, 0x74, 0x20, 0x3e, 0x3d, 0x20
        /*0010*/ 	.byte	0x31, 0x00
	.type		$str$23,@object
	.size		$str$23,(__unnamed_1 - $str$23)
$str$23:
        /*0012*/ 	.byte	0x2f, 0x74, 0x6d, 0x70, 0x2f, 0x63, 0x75, 0x74, 0x6c, 0x61, 0x73, 0x73, 0x5f, 0x73, 0x77, 0x65
        /*0022*/ 	.byte	0x65, 0x70, 0x5f, 0x73, 0x72, 0x63, 0x2f, 0x69, 0x6e, 0x63, 0x6c, 0x75, 0x64, 0x65, 0x2f, 0x63
        /*0032*/ 	.byte	0x75, 0x74, 0x6c, 0x61, 0x73, 0x73, 0x2f, 0x67, 0x65, 0x6d, 0x6d, 0x2f, 0x63, 0x6f, 0x6c, 0x6c
        /*0042*/ 	.byte	0x65, 0x63, 0x74, 0x69, 0x76, 0x65, 0x2f, 0x73, 0x6d, 0x39, 0x30, 0x5f, 0x6d, 0x6d, 0x61, 0x5f
        /*0052*/ 	.byte	0x74, 0x6d, 0x61, 0x5f, 0x67, 0x6d, 0x6d, 0x61, 0x5f, 0x73, 0x73, 0x5f, 0x77, 0x61, 0x72, 0x70
        /*0062*/ 	.byte	0x73, 0x70, 0x65, 0x63, 0x69, 0x61, 0x6c, 0x69, 0x7a, 0x65, 0x64, 0x2e, 0x68, 0x70, 0x70, 0x00
	.type		__unnamed_1,@object
	.size		__unnamed_1,(.L_0 - __unnamed_1)
__unnamed_1:
        /*0072*/ 	.byte	0x76, 0x6f, 0x69, 0x64, 0x20, 0x63, 0x75, 0x74, 0x6c, 0x61, 0x73, 0x73, 0x3a, 0x3a, 0x67, 0x65
        /* <DEDUP_REMOVED lines=175> */
        /*0b72*/ 	.byte	0x74, 0x69, 0x74, 0x79, 0x5d, 0x00
.L_0:


//--------------------- .nv.shared._ZN7cutlass13device_kernelINS_4gemm6kernel13GemmUniversalIN4cute5tupleIJiiiiEEENS1_10collective13CollectiveMmaINS1_34MainloopSm90TmaGmmaWarpSpecializedILi7ENS5_IJNS4_1CILi1EEENSA_ILi8EEESB_EEENS1_32KernelTmaWarpSpecializedPingpongEEENS5_IJNSA_ILi64EEESG_SG_EEEfNS5_IJlSB_lEEEfSI_NS4_8TiledMMAINS4_8MMA_AtomIJNS4_4SM904GMMA29MMA_64x64x8_F32TF32TF32_SS_TNILNSM_7ScaleInE1ELSO_1EEEEEENS4_6LayoutINS5_IJSB_SB_SB_EEENS5_IJNSA_ILi0EEEST_ST_EEEEENS5_IJNS4_10UnderscoreESW_SW_EEEEENS4_23SM90_TMA_LOAD_MULTICASTENS4_14ComposedLayoutINS4_7SwizzleILi3ELi4ELi3EEENS4_18smem_ptr_flag_bitsILi32EEENSR_INS5_IJSC_NSA_ILi32EEEEEENS5_IJS15_SB_EEEEEEEvNS4_8identityENS4_13SM90_TMA_LOADES19_vS1A_EENS_8epilogue10collective6detail29Sm90TmaWarpSpecializedAdapterINS1E_15DefaultEpilogueIfSI_SI_NS1D_6thread17LinearCombinationIfLi1EffLNS1I_9ScaleType4KindE0ELNS_15FloatRoundStyleE2EfEENS1_15EpilogueDefaultEEEEEvvEEEEvNT_6ParamsE --------------------------
	.section	.nv.shared._ZN7cutlass13device_kernelINS_4gemm6kernel13GemmUniversalIN4cute5tupleIJiiiiEEENS1_10collective13CollectiveMmaINS1_34MainloopSm90TmaGmmaWarpSpecializedILi7ENS5_IJNS4_1CILi1EEENSA_ILi8EEESB_EEENS1_32KernelTmaWarpSpecializedPingpongEEENS5_IJNSA_ILi64EEESG_SG_EEEfNS5_IJlSB_lEEEfSI_NS4_8TiledMMAINS4_8MMA_AtomIJNS4_4SM904GMMA29MMA_64x64x8_F32TF32TF32_SS_TNILNSM_7ScaleInE1ELSO_1EEEEEENS4_6LayoutINS5_IJSB_SB_SB_EEENS5_IJNSA_ILi0EEEST_ST_EEEEENS5_IJNS4_10UnderscoreESW_SW_EEEEENS4_23SM90_TMA_LOAD_MULTICASTENS4_14ComposedLayoutINS4_7SwizzleILi3ELi4ELi3EEENS4_18smem_ptr_flag_bitsILi32EEENSR_INS5_IJSC_NSA_ILi32EEEEEENS5_IJS15_SB_EEEEEEEvNS4_8identityENS4_13SM90_TMA_LOADES19_vS1A_EENS_8epilogue10collective6detail29Sm90TmaWarpSpecializedAdapterINS1E_15DefaultEpilogueIfSI_SI_NS1D_6thread17LinearCombinationIfLi1EffLNS1I_9ScaleType4KindE0ELNS_15FloatRoundStyleE2EfEENS1_15EpilogueDefaultEEEEEvvEEEEvNT_6ParamsE,"aw",@nobits
	.sectionflags	@""
	.align	16
	.zero		1024


//--------------------- .nv.shared.reserved.0     --------------------------
	.section	.nv.shared.reserved.0,"aw",@nobits
	.weak		__nv_reservedSMEM_offset_0_alias
	.size		__nv_reservedSMEM_offset_0_alias, 0, 0
	.other		__nv_reservedSMEM_offset_0_alias,@"STO_CUDA_RESERVED_SHARED STV_DEFAULT"
__nv_reservedSMEM_offset_0_alias:
	.zero		0


//--------------------- .nv.global                --------------------------
	.section	.nv.global,"aw",@nobits
.nv.global:
	.type		_ZN40_INTERNAL_bd74af4a_4_k_cu_4d6d7b0d_303964cute1_E,@object
	.size		_ZN40_INTERNAL_bd74af4a_4_k_cu_4d6d7b0d_303964cute1_E,(_ZN40_INTERNAL_bd74af4a_4_k_cu_4d6d7b0d_303964cuda3std3__45__cpo6cbeginE - _ZN40_INTERNAL_bd74af4a_4_k_cu_4d6d7b0d_303964cute1_E)
_ZN40_INTERNAL_bd74af4a_4_k_cu_4d6d7b0d_303964cute1_E:
	.zero		1
	.type		_ZN40_INTERNAL_bd74af4a_4_k_cu_4d6d7b0d_303964cuda3std3__45__cpo6cbeginE,@object
	.size		_ZN40_INTERNAL_bd74af4a_4_k_cu_4d6d7b0d_303964cuda3std3__45__cpo6cbeginE,(_ZN40_INTERNAL_bd74af4a_4_k_cu_4d6d7b0d_303964cuda3std3__48in_placeE - _ZN40_INTERNAL_bd74af4a_4_k_cu_4d6d7b0d_303964cuda3std3__45__cpo6cbeginE)
_ZN40_INTERNAL_bd74af4a_4_k_cu_4d6d7b0d_303964cuda3std3__45__cpo6cbeginE:
	.zero		1
	.type		_ZN40_INTERNAL_bd74af4a_4_k_cu_4d6d7b0d_303964cuda3std3__48in_placeE,@object
	.size		_ZN40_INTERNAL_bd74af4a_4_k_cu_4d6d7b0d_303964cuda3std3__48in_placeE,(_ZN40_INTERNAL_bd74af4a_4_k_cu_4d6d7b0d_303964cuda3std6ranges3__45__cpo9iter_moveE - _ZN40_INTERNAL_bd74af4a_4_k_cu_4d6d7b0d_303964cuda3std3__48in_placeE)
_ZN40_INTERNAL_bd74af4a_4_k_cu_4d6d7b0d_303964cuda3std3__48in_placeE:
	.zero		1
	.type		_ZN40_INTERNAL_bd74af4a_4_k_cu_4d6d7b0d_303964cuda3std6ranges3__45__cpo9iter_moveE,@object
	.size		_ZN40_INTERNAL_bd74af4a_4_k_cu_4d6d7b0d_303964cuda3std6ranges3__45__cpo9iter_moveE,(_ZN40_INTERNAL_bd74af4a_4_k_cu_4d6d7b0d_303964cuda3std3__45__cpo5beginE - _ZN40_INTERNAL_bd74af4a_4_k_cu_4d6d7b0d_303964cuda3std6ranges3__45__cpo9iter_moveE)
_ZN40_INTERNAL_bd74af4a_4_k_cu_4d6d7b0d_303964cuda3std6ranges3__45__cpo9iter_moveE:
	.zero		1
	.type		_ZN40_INTERNAL_bd74af4a_4_k_cu_4d6d7b0d_303964cuda3std3__45__cpo5beginE,@object
	.size		_ZN40_INTERNAL_bd74af4a_4_k_cu_4d6d7b0d_303964cuda3std3__45__cpo5beginE,(_ZN40_INTERNAL_bd74af4a_4_k_cu_4d6d7b0d_303964cuda3std3__442_GLOBAL__N__bd74af4a_4_k_cu_4d6d7b0d_303966ignoreE - _ZN40_INTERNAL_bd74af4a_4_k_cu_4d6d7b0d_303964cuda3std3__45__cpo5beginE)
_ZN40_INTERNAL_bd74af4a_4_k_cu_4d6d7b0d_303964cuda3std3__45__cpo5beginE:
	.zero		1
	.type		_ZN40_INTERNAL_bd74af4a_4_k_cu_4d6d7b0d_303964cuda3std3__442_GLOBAL__N__bd74af4a_4_k_cu_4d6d7b0d_303966ignoreE,@object
	.size		_ZN40_INTERNAL_bd74af4a_4_k_cu_4d6d7b0d_303964cuda3std3__442_GLOBAL__N__bd74af4a_4_k_cu_4d6d7b0d_303966ignoreE,(_ZN40_INTERNAL_bd74af4a_4_k_cu_4d6d7b0d_303964cute7productE - _ZN40_INTERNAL_bd74af4a_4_k_cu_4d6d7b0d_303964cuda3std3__442_GLOBAL__N__bd74af4a_4_k_cu_4d6d7b0d_303966ignoreE)
_ZN40_INTERNAL_bd74af4a_4_k_cu_4d6d7b0d_303964cuda3std3__442_GLOBAL__N__bd74af4a_4_k_cu_4d6d7b0d_303966ignoreE:
	.zero		1
	.type		_ZN40_INTERNAL_bd74af4a_4_k_cu_4d6d7b0d_303964cute7productE,@object
	.size		_ZN40_INTERNAL_bd74af4a_4_k_cu_4d6d7b0d_303964cute7productE,(_ZN40_INTERNAL_bd74af4a_4_k_cu_4d6d7b0d_303964cuda3std3__45__cpo3endE - _ZN40_INTERNAL_bd74af4a_4_k_cu_4d6d7b0d_303964cute7productE)
_ZN40_INTERNAL_bd74af4a_4_k_cu_4d6d7b0d_303964cute7productE:
	.zero		1
	.type		_ZN40_INTERNAL_bd74af4a_4_k_cu_4d6d7b0d_303964cuda3std3__45__cpo3endE,@object
	.size		_ZN40_INTERNAL_bd74af4a_4_k_cu_4d6d7b0d_303964cuda3std3__45__cpo3endE,(_ZN40_INTERNAL_bd74af4a_4_k_cu_4d6d7b0d_303964cuda3std3__419piecewise_constructE - _ZN40_INTERNAL_bd74af4a_4_k_cu_4d6d7b0d_303964cuda3std3__45__cpo3endE)
_ZN40_INTERNAL_bd74af4a_4_k_cu_4d6d7b0d_303964cuda3std3__45__cpo3endE:
	.zero		1
	.type		_ZN40_INTERNAL_bd74af4a_4_k_cu_4d6d7b0d_303964cuda3std3__419piecewise_constructE,@object
	.size		_ZN40_INTERNAL_bd74af4a_4_k_cu_4d6d7b0d_303964cuda3std3__419piecewise_constructE,(_ZN40_INTERNAL_bd74af4a_4_k_cu_4d6d7b0d_303964cuda3std3__45__cpo4cendE - _ZN40_INTERNAL_bd74af4a_4_k_cu_4d6d7b0d_303964cuda3std3__419piecewise_constructE)
_ZN40_INTERNAL_bd74af4a_4_k_cu_4d6d7b0d_303964cuda3std3__419piecewise_constructE:
	.zero		1
	.type		_ZN40_INTERNAL_bd74af4a_4_k_cu_4d6d7b0d_303964cuda3std3__45__cpo4cendE,@object
	.size		_ZN40_INTERNAL_bd74af4a_4_k_cu_4d6d7b0d_303964cuda3std3__45__cpo4cendE,(_ZN40_INTERNAL_bd74af4a_4_k_cu_4d6d7b0d_303964cuda3std6ranges3__45__cpo4swapE - _ZN40_INTERNAL_bd74af4a_4_k_cu_4d6d7b0d_303964cuda3std3__45__cpo4cendE)
_ZN40_INTERNAL_bd74af4a_4_k_cu_4d6d7b0d_303964cuda3std3__45__cpo4cendE:
	.zero		1
	.type		_ZN40_INTERNAL_bd74af4a_4_k_cu_4d6d7b0d_303964cuda3std6ranges3__45__cpo4swapE,@object
	.size		_ZN40_INTERNAL_bd74af4a_4_k_cu_4d6d7b0d_303964cuda3std6ranges3__45__cpo4swapE,(.L_8 - _ZN40_INTERNAL_bd74af4a_4_k_cu_4d6d7b0d_303964cuda3std6ranges3__45__cpo4swapE)
_ZN40_INTERNAL_bd74af4a_4_k_cu_4d6d7b0d_303964cuda3std6ranges3__45__cpo4swapE:
	.zero		1
.L_8:


//--------------------- .nv.constant0._ZN7cutlass13device_kernelINS_4gemm6kernel13GemmUniversalIN4cute5tupleIJiiiiEEENS1_10collective13CollectiveMmaINS1_34MainloopSm90TmaGmmaWarpSpecializedILi7ENS5_IJNS4_1CILi1EEENSA_ILi8EEESB_EEENS1_32KernelTmaWarpSpecializedPingpongEEENS5_IJNSA_ILi64EEESG_SG_EEEfNS5_IJlSB_lEEEfSI_NS4_8TiledMMAINS4_8MMA_AtomIJNS4_4SM904GMMA29MMA_64x64x8_F32TF32TF32_SS_TNILNSM_7ScaleInE1ELSO_1EEEEEENS4_6LayoutINS5_IJSB_SB_SB_EEENS5_IJNSA_ILi0EEEST_ST_EEEEENS5_IJNS4_10UnderscoreESW_SW_EEEEENS4_23SM90_TMA_LOAD_MULTICASTENS4_14ComposedLayoutINS4_7SwizzleILi3ELi4ELi3EEENS4_18smem_ptr_flag_bitsILi32EEENSR_INS5_IJSC_NSA_ILi32EEEEEENS5_IJS15_SB_EEEEEEEvNS4_8identityENS4_13SM90_TMA_LOADES19_vS1A_EENS_8epilogue10collective6detail29Sm90TmaWarpSpecializedAdapterINS1E_15DefaultEpilogueIfSI_SI_NS1D_6thread17LinearCombinationIfLi1EffLNS1I_9ScaleType4KindE0ELNS_15FloatRoundStyleE2EfEENS1_15EpilogueDefaultEEEEEvvEEEEvNT_6ParamsE --------------------------
	.section	.nv.constant0._ZN7cutlass13device_kernelINS_4gemm6kernel13GemmUniversalIN4cute5tupleIJiiiiEEENS1_10collective13CollectiveMmaINS1_34MainloopSm90TmaGmmaWarpSpecializedILi7ENS5_IJNS4_1CILi1EEENSA_ILi8EEESB_EEENS1_32KernelTmaWarpSpecializedPingpongEEENS5_IJNSA_ILi64EEESG_SG_EEEfNS5_IJlSB_lEEEfSI_NS4_8TiledMMAINS4_8MMA_AtomIJNS4_4SM904GMMA29MMA_64x64x8_F32TF32TF32_SS_TNILNSM_7ScaleInE1ELSO_1EEEEEENS4_6LayoutINS5_IJSB_SB_SB_EEENS5_IJNSA_ILi0EEEST_ST_EEEEENS5_IJNS4_10UnderscoreESW_SW_EEEEENS4_23SM90_TMA_LOAD_MULTICASTENS4_14ComposedLayoutINS4_7SwizzleILi3ELi4ELi3EEENS4_18smem_ptr_flag_bitsILi32EEENSR_INS5_IJSC_NSA_ILi32EEEEEENS5_IJS15_SB_EEEEEEEvNS4_8identityENS4_13SM90_TMA_LOADES19_vS1A_EENS_8epilogue10collective6detail29Sm90TmaWarpSpecializedAdapterINS1E_15DefaultEpilogueIfSI_SI_NS1D_6thread17LinearCombinationIfLi1EffLNS1I_9ScaleType4KindE0ELNS_15FloatRoundStyleE2EfEENS1_15EpilogueDefaultEEEEEvvEEEEvNT_6ParamsE,"a",@progbits
	.sectionflags	@""
	.align	4
.nv.constant0._ZN7cutlass13device_kernelINS_4gemm6kernel13GemmUniversalIN4cute5tupleIJiiiiEEENS1_10collective13CollectiveMmaINS1_34MainloopSm90TmaGmmaWarpSpecializedILi7ENS5_IJNS4_1CILi1EEENSA_ILi8EEESB_EEENS1_32KernelTmaWarpSpecializedPingpongEEENS5_IJNSA_ILi64EEESG_SG_EEEfNS5_IJlSB_lEEEfSI_NS4_8TiledMMAINS4_8MMA_AtomIJNS4_4SM904GMMA29MMA_64x64x8_F32TF32TF32_SS_TNILNSM_7ScaleInE1ELSO_1EEEEEENS4_6LayoutINS5_IJSB_SB_SB_EEENS5_IJNSA_ILi0EEEST_ST_EEEEENS5_IJNS4_10UnderscoreESW_SW_EEEEENS4_23SM90_TMA_LOAD_MULTICASTENS4_14ComposedLayoutINS4_7SwizzleILi3ELi4ELi3EEENS4_18smem_ptr_flag_bitsILi32EEENSR_INS5_IJSC_NSA_ILi32EEEEEENS5_IJS15_SB_EEEEEEEvNS4_8identityENS4_13SM90_TMA_LOADES19_vS1A_EENS_8epilogue10collective6detail29Sm90TmaWarpSpecializedAdapterINS1E_15DefaultEpilogueIfSI_SI_NS1D_6thread17LinearCombinationIfLi1EffLNS1I_9ScaleType4KindE0ELNS_15FloatRoundStyleE2EfEENS1_15EpilogueDefaultEEEEEvvEEEEvNT_6ParamsE:
	.zero		1664


//--------------------- SYMBOLS --------------------------

	.type		.nv.reservedSmem.offset0,@object
	.size		.nv.reservedSmem.offset0,0x4
	.type		__assertfail,@function
